// auto-generated by cutlass_sweep.gemm — config: {"arch": "sm_90", "cluster_m": 1, "cluster_n": 1, "dtype": "int8", "dtype_b": "int8", "layout": "nt", "stages": 0, "tile_k": 32, "tile_m": 64, "tile_n": 224}
#include "cutlass/cutlass.h"
#include "cutlass/gemm/collective/collective_builder.hpp"
#include "cutlass/gemm/device/gemm_universal_adapter.h"
#include "cutlass/gemm/kernel/gemm_universal.hpp"
#include "cutlass/epilogue/collective/collective_builder.hpp"

using ElemA = int8_t;
using ElemB = int8_t;
using ElemCD = int8_t;
using Acc  = int32_t;
using TileShape    = cute::Shape<cute::_64, cute::_224, cute::_32>;
using ClusterShape = cute::Shape<cute::_1, cute::_1, cute::_1>;

using CollectiveEpilogue = typename cutlass::epilogue::collective::CollectiveBuilder<
    cutlass::arch::Sm90, cutlass::arch::OpClassTensorOp,
    TileShape, ClusterShape,
    cutlass::epilogue::collective::EpilogueTileAuto,
    Acc, Acc,
    ElemCD, cutlass::layout::RowMajor, 128 / cutlass::sizeof_bits<ElemCD>::value,
    ElemCD, cutlass::layout::RowMajor, 128 / cutlass::sizeof_bits<ElemCD>::value,
    cutlass::epilogue::collective::EpilogueScheduleAuto
  >::CollectiveOp;

using CollectiveMainloop = typename cutlass::gemm::collective::CollectiveBuilder<
    cutlass::arch::Sm90, cutlass::arch::OpClassTensorOp,
    ElemA, cutlass::layout::RowMajor, 128 / cutlass::sizeof_bits<ElemA>::value,
    ElemB, cutlass::layout::ColumnMajor, 128 / cutlass::sizeof_bits<ElemB>::value,
    Acc,
    TileShape, ClusterShape,
    cutlass::gemm::collective::StageCountAutoCarveout<static_cast<int>(sizeof(typename CollectiveEpilogue::SharedStorage))>,
    cutlass::gemm::collective::KernelScheduleAuto
  >::CollectiveOp;

using GemmKernel = cutlass::gemm::kernel::GemmUniversal<
    cute::Shape<int,int,int,int>,
    CollectiveMainloop,
    CollectiveEpilogue
>;
using Gemm = cutlass::gemm::device::GemmUniversalAdapter<GemmKernel>;

// Force the device kernel symbol into the cubin without needing a host main.
auto* _anchor = &cutlass::device_kernel<GemmKernel>;


// ===== COMPILED SASS (sm_90a) =====

	.target	sm_90a

	.elftype	@"ET_EXEC"


//--------------------- .note.nv.tkinfo           --------------------------
	.section	.note.nv.tkinfo,"",@"SHT_NOTE"
	.sectionflags	@"SHF_NOTE_NV_TKINFO"
	.tkinfo
        /*0018*/ 	.word	0x00000002
        /*0030*/ 	.string	""
        /*0030*/ 	.string	"ptxas"
        /*0030*/ 	.string	"Cuda compilation tools, release 13.0, V13.0.88"
        /*0030*/ 	.string	"Build cuda_13.0.r13.0/compiler.36424714_0"
        /*0030*/ 	.string	"-arch sm_90a -m 64 "



//--------------------- .note.nv.cuinfo           --------------------------
	.section	.note.nv.cuinfo,"",@"SHT_NOTE"
	.sectionflags	@"SHF_NOTE_NV_CUINFO"
        /*0018*/ 	.short	0x0002
        /*001a*/ 	.short	0x005a
        /*001c*/ 	.short	0x0082
	.zero		2


//--------------------- .nv.info                  --------------------------
	.section	.nv.info,"",@"SHT_CUDA_INFO"
	.align	4


	//----- nvinfo : EIATTR_REGCOUNT
	.align		4
        /*0000*/ 	.byte	0x04, 0x2f
        /*0002*/ 	.short	(.L_15 - .L_14)
	.align		4
.L_14:
        /*0004*/ 	.word	index@(_ZN7cutlass13device_kernelINS_4gemm6kernel13GemmUniversalIN4cute5tupleIJiiiiEEENS1_10collective13CollectiveMmaINS1_34MainloopSm90TmaGmmaWarpSpecializedILi25ENS5_IJNS4_1CILi1EEESB_SB_EEENS1_32KernelTmaWarpSpecializedPingpongEEENS5_IJNSA_ILi64EEENSA_ILi224EEENSA_ILi32EEEEEEaNS5_IJlSB_lEEEaSJ_NS4_8TiledMMAINS4_8MMA_AtomIJNS4_4SM904GMMA26MMA_64x32x32_S32S8S8_SS_TNEEEENS4_6LayoutISC_NS5_IJNSA_ILi0EEESR_SR_EEEEENS5_IJNS4_10UnderscoreESU_SU_EEEEENS4_13SM90_TMA_LOADENS4_14ComposedLayoutINS4_7SwizzleILi1ELi4ELi3EEENS4_18smem_ptr_flag_bitsILi8EEENSQ_INS5_IJNSA_ILi8EEESH_EEENS5_IJSH_SB_EEEEEEEvNS4_8identityESX_S17_vS18_EENS_8epilogue10collective6detail29Sm90TmaWarpSpecializedAdapterINS1B_15DefaultEpilogueIaSJ_SJ_NS1A_6thread17LinearCombinationIaLi1EiiLNS1F_9ScaleType4KindE0ELNS_15FloatRoundStyleE2EaEENS1_15EpilogueDefaultEEEEEvvEEEEvNT_6ParamsE)
        /*0008*/ 	.word	0x000000a8


	//----- nvinfo : EIATTR_FRAME_SIZE
	.align		4
.L_15:
        /*000c*/ 	.byte	0x04, 0x11
        /*000e*/ 	.short	(.L_17 - .L_16)
	.align		4
.L_16:
        /*0010*/ 	.word	index@(_ZN7cutlass13device_kernelINS_4gemm6kernel13GemmUniversalIN4cute5tupleIJiiiiEEENS1_10collective13CollectiveMmaINS1_34MainloopSm90TmaGmmaWarpSpecializedILi25ENS5_IJNS4_1CILi1EEESB_SB_EEENS1_32KernelTmaWarpSpecializedPingpongEEENS5_IJNSA_ILi64EEENSA_ILi224EEENSA_ILi32EEEEEEaNS5_IJlSB_lEEEaSJ_NS4_8TiledMMAINS4_8MMA_AtomIJNS4_4SM904GMMA26MMA_64x32x32_S32S8S8_SS_TNEEEENS4_6LayoutISC_NS5_IJNSA_ILi0EEESR_SR_EEEEENS5_IJNS4_10UnderscoreESU_SU_EEEEENS4_13SM90_TMA_LOADENS4_14ComposedLayoutINS4_7SwizzleILi1ELi4ELi3EEENS4_18smem_ptr_flag_bitsILi8EEENSQ_INS5_IJNSA_ILi8EEESH_EEENS5_IJSH_SB_EEEEEEEvNS4_8identityESX_S17_vS18_EENS_8epilogue10collective6detail29Sm90TmaWarpSpecializedAdapterINS1B_15DefaultEpilogueIaSJ_SJ_NS1A_6thread17LinearCombinationIaLi1EiiLNS1F_9ScaleType4KindE0ELNS_15FloatRoundStyleE2EaEENS1_15EpilogueDefaultEEEEEvvEEEEvNT_6ParamsE)
        /*0014*/ 	.word	0x00000008


	//----- nvinfo : EIATTR_MIN_STACK_SIZE
	.align		4
.L_17:
        /*0018*/ 	.byte	0x04, 0x12
        /*001a*/ 	.short	(.L_19 - .L_18)
	.align		4
.L_18:
        /*001c*/ 	.word	index@(_ZN7cutlass13device_kernelINS_4gemm6kernel13GemmUniversalIN4cute5tupleIJiiiiEEENS1_10collective13CollectiveMmaINS1_34MainloopSm90TmaGmmaWarpSpecializedILi25ENS5_IJNS4_1CILi1EEESB_SB_EEENS1_32KernelTmaWarpSpecializedPingpongEEENS5_IJNSA_ILi64EEENSA_ILi224EEENSA_ILi32EEEEEEaNS5_IJlSB_lEEEaSJ_NS4_8TiledMMAINS4_8MMA_AtomIJNS4_4SM904GMMA26MMA_64x32x32_S32S8S8_SS_TNEEEENS4_6LayoutISC_NS5_IJNSA_ILi0EEESR_SR_EEEEENS5_IJNS4_10UnderscoreESU_SU_EEEEENS4_13SM90_TMA_LOADENS4_14ComposedLayoutINS4_7SwizzleILi1ELi4ELi3EEENS4_18smem_ptr_flag_bitsILi8EEENSQ_INS5_IJNSA_ILi8EEESH_EEENS5_IJSH_SB_EEEEEEEvNS4_8identityESX_S17_vS18_EENS_8epilogue10collective6detail29Sm90TmaWarpSpecializedAdapterINS1B_15DefaultEpilogueIaSJ_SJ_NS1A_6thread17LinearCombinationIaLi1EiiLNS1F_9ScaleType4KindE0ELNS_15FloatRoundStyleE2EaEENS1_15EpilogueDefaultEEEEEvvEEEEvNT_6ParamsE)
        /*0020*/ 	.word	0x00000008
.L_19:


//--------------------- .nv.compat                --------------------------
	.section	.nv.compat,"",@"SHT_CUDA_COMPAT_INFO"
	.align	4
        /*0000*/ 	.byte	0x02, 0x09, 0x01, 0x00, 0x02, 0x02, 0x04, 0x00, 0x02, 0x05, 0x05, 0x00, 0x03, 0x07, 0x01, 0x01
        /*0010*/ 	.byte	0x02, 0x03, 0x01, 0x00, 0x02, 0x06, 0x01, 0x00, 0x04, 0x0b, 0x08, 0x00, 0x00, 0x00, 0x00, 0x00
        /*0020*/ 	.byte	0x00, 0x00, 0x00, 0x00


//--------------------- .nv.info._ZN7cutlass13device_kernelINS_4gemm6kernel13GemmUniversalIN4cute5tupleIJiiiiEEENS1_10collective13CollectiveMmaINS1_34MainloopSm90TmaGmmaWarpSpecializedILi25ENS5_IJNS4_1CILi1EEESB_SB_EEENS1_32KernelTmaWarpSpecializedPingpongEEENS5_IJNSA_ILi64EEENSA_ILi224EEENSA_ILi32EEEEEEaNS5_IJlSB_lEEEaSJ_NS4_8TiledMMAINS4_8MMA_AtomIJNS4_4SM904GMMA26MMA_64x32x32_S32S8S8_SS_TNEEEENS4_6LayoutISC_NS5_IJNSA_ILi0EEESR_SR_EEEEENS5_IJNS4_10UnderscoreESU_SU_EEEEENS4_13SM90_TMA_LOADENS4_14ComposedLayoutINS4_7SwizzleILi1ELi4ELi3EEENS4_18smem_ptr_flag_bitsILi8EEENSQ_INS5_IJNSA_ILi8EEESH_EEENS5_IJSH_SB_EEEEEEEvNS4_8identityESX_S17_vS18_EENS_8epilogue10collective6detail29Sm90TmaWarpSpecializedAdapterINS1B_15DefaultEpilogueIaSJ_SJ_NS1A_6thread17LinearCombinationIaLi1EiiLNS1F_9ScaleType4KindE0ELNS_15FloatRoundStyleE2EaEENS1_15EpilogueDefaultEEEEEvvEEEEvNT_6ParamsE --------------------------
	.section	.nv.info._ZN7cutlass13device_kernelINS_4gemm6kernel13GemmUniversalIN4cute5tupleIJiiiiEEENS1_10collective13CollectiveMmaINS1_34MainloopSm90TmaGmmaWarpSpecializedILi25ENS5_IJNS4_1CILi1EEESB_SB_EEENS1_32KernelTmaWarpSpecializedPingpongEEENS5_IJNSA_ILi64EEENSA_ILi224EEENSA_ILi32EEEEEEaNS5_IJlSB_lEEEaSJ_NS4_8TiledMMAINS4_8MMA_AtomIJNS4_4SM904GMMA26MMA_64x32x32_S32S8S8_SS_TNEEEENS4_6LayoutISC_NS5_IJNSA_ILi0EEESR_SR_EEEEENS5_IJNS4_10UnderscoreESU_SU_EEEEENS4_13SM90_TMA_LOADENS4_14ComposedLayoutINS4_7SwizzleILi1ELi4ELi3EEENS4_18smem_ptr_flag_bitsILi8EEENSQ_INS5_IJNSA_ILi8EEESH_EEENS5_IJSH_SB_EEEEEEEvNS4_8identityESX_S17_vS18_EENS_8epilogue10collective6detail29Sm90TmaWarpSpecializedAdapterINS1B_15DefaultEpilogueIaSJ_SJ_NS1A_6thread17LinearCombinationIaLi1EiiLNS1F_9ScaleType4KindE0ELNS_15FloatRoundStyleE2EaEENS1_15EpilogueDefaultEEEEEvvEEEEvNT_6ParamsE,"",@"SHT_CUDA_INFO"
	.sectionflags	@""
	.align	4


	//----- nvinfo : EIATTR_CUDA_API_VERSION
	.align		4
        /*0000*/ 	.byte	0x04, 0x37
        /*0002*/ 	.short	(.L_21 - .L_20)
.L_20:
        /*0004*/ 	.word	0x00000082


	//----- nvinfo : EIATTR_KPARAM_INFO
	.align		4
.L_21:
        /*0008*/ 	.byte	0x04, 0x17
        /*000a*/ 	.short	(.L_23 - .L_22)
.L_22:
        /*000c*/ 	.word	0x00000000
        /*0010*/ 	.short	0x0000
        /*0012*/ 	.short	0x0070
        /*0014*/ 	.byte	0x00, 0xf0, 0x01, 0x10


	//----- nvinfo : EIATTR_SPARSE_MMA_MASK
	.align		4
.L_23:
        /*0018*/ 	.byte	0x03, 0x50
        /*001a*/ 	.short	0x0000


	//----- nvinfo : EIATTR_MAXREG_COUNT
	.align		4
        /*001c*/ 	.byte	0x03, 0x1b
        /*001e*/ 	.short	0x00a8


	//----- nvinfo : EIATTR_NUM_BARRIERS
	.align		4
        /*0020*/ 	.byte	0x02, 0x4c
        /*0022*/ 	.byte	0x01
	.zero		1


	//----- nvinfo : EIATTR_EXTERNS
	.align		4
        /*0024*/ 	.byte	0x04, 0x0f
        /*0026*/ 	.short	(.L_25 - .L_24)


	//   ....[0]....
	.align		4
.L_24:
        /*0028*/ 	.word	index@(__assertfail)


	//----- nvinfo : EIATTR_ANNOTATIONS
	.align		4
.L_25:
        /*002c*/ 	.byte	0x04, 0x55
        /*002e*/ 	.short	(.L_27 - .L_26)


	//   ....[0]....
.L_26:
        /*0030*/ 	.word	0x00000001
        /*0034*/ 	.byte	0xa0, 0x0d, 0x00, 0x00, 0x01, 0x00, 0x00, 0x00, 0xc0, 0x14, 0x00, 0x00, 0x01, 0x00, 0x00, 0x00
        /*0044*/ 	.byte	0xc0, 0x82, 0x00, 0x00, 0x01, 0x00, 0x00, 0x00, 0x60, 0x8e, 0x00, 0x00


	//----- nvinfo : EIATTR_MERCURY_ISA_VERSION
	.align		4
.L_27:
        /*0050*/ 	.byte	0x03, 0x5f
        /*0052*/ 	.short	0x0101


	//----- nvinfo : EIATTR_INT_WARP_WIDE_INSTR_OFFSETS
	.align		4
        /*0054*/ 	.byte	0x04, 0x31
        /*0056*/ 	.short	(.L_29 - .L_28)


	//   ....[0]....
.L_28:
        /*0058*/ 	.word	0x00000700


	//   ....[1]....
        /*005c*/ 	.word	0x00000720


	//   ....[2]....
        /*0060*/ 	.word	0x000007a0


	//   ....[3]....
        /*0064*/ 	.word	0x000007b0


	//   ....[4]....
        /*0068*/ 	.word	0x000007c0


	//   ....[5]....
        /*006c*/ 	.word	0x000007e0


	//   ....[6]....
        /*0070*/ 	.word	0x00000830


	//   ....[7]....
        /*0074*/ 	.word	0x00000850


	//----- nvinfo : EIATTR_COOP_GROUP_MASK_REGIDS
	.align		4
.L_29:
        /*0078*/ 	.byte	0x04, 0x29
        /*007a*/ 	.short	(.L_31 - .L_30)


	//   ....[0]....
.L_30:
        /*007c*/ 	.word	0xffffffff


	//   ....[1]....
        /*0080*/ 	.word	0xffffffff


	//   ....[2]....
        /*0084*/ 	.word	0xffffffff


	//   ....[3]....
        /*0088*/ 	.word	0xffffffff


	//   ....[4]....
        /*008c*/ 	.word	0xffffffff


	//   ....[5]....
        /*0090*/ 	.word	0xffffffff


	//----- nvinfo : EIATTR_COOP_GROUP_INSTR_OFFSETS
	.align		4
.L_31:
        /*0094*/ 	.byte	0x04, 0x28
        /*0096*/ 	.short	(.L_33 - .L_32)


	//   ....[0]....
.L_32:
        /*0098*/ 	.word	0x00000070


	//   ....[1]....
        /*009c*/ 	.word	0x00000080


	//   ....[2]....
        /*00a0*/ 	.word	0x00000140


	//   ....[3]....
        /*00a4*/ 	.word	0x000005a0


	//   ....[4]....
        /*00a8*/ 	.word	0x000005e0


	//   ....[5]....
        /*00ac*/ 	.word	0x00000620


	//----- nvinfo : EIATTR_REG_RECONFIG
	.align		4
.L_33:
        /*00b0*/ 	.byte	0x01, 0x54
	.zero		2


	//----- nvinfo : EIATTR_SYSCALL_OFFSETS
	.align		4
        /*00b4*/ 	.byte	0x04, 0x46
        /*00b6*/ 	.short	(.L_35 - .L_34)


	//   ....[0]....
.L_34:
        /*00b8*/ 	.word	0x000018e0


	//----- nvinfo : EIATTR_MBARRIER_INSTR_OFFSETS
	.align		4
.L_35:
        /*00bc*/ 	.byte	0x04, 0x39
        /*00be*/ 	.short	(.L_37 - .L_36)


	//   ....[0]....
.L_36:
        /*00c0*/ 	.word	0x00000260
        /*00c4*/ 	.word	0x000000ff
        /*00c8*/ 	.word	0x00000000
        /*00cc*/ 	.short	0x0100
        /*00ce*/ 	.byte	0x08
	.zero		1


	//   ....[1]....
        /*00d0*/ 	.word	0x00000270
        /*00d4*/ 	.word	0x000000ff
        /*00d8*/ 	.word	0x000000c8
        /*00dc*/ 	.short	0x0100
        /*00de*/ 	.byte	0x08
	.zero		1


	//   ....[2]....
        /*00e0*/ 	.word	0x00000280
        /*00e4*/ 	.word	0x000000ff
        /*00e8*/ 	.word	0x00000008
        /*00ec*/ 	.short	0x0100
        /*00ee*/ 	.byte	0x08
	.zero		1


	//   ....[3]....
        /*00f0*/ 	.word	0x00000290
        /*00f4*/ 	.word	0x000000ff
        /*00f8*/ 	.word	0x000000d0
        /*00fc*/ 	.short	0x0100
        /*00fe*/ 	.byte	0x08
	.zero		1


	//   ....[4]....
        /*0100*/ 	.word	0x000002a0
        /*0104*/ 	.word	0x000000ff
        /*0108*/ 	.word	0x00000010
        /*010c*/ 	.short	0x0100
        /*010e*/ 	.byte	0x08
	.zero		1


	//   ....[5]....
        /*0110*/ 	.word	0x000002b0
        /*0114*/ 	.word	0x000000ff
        /*0118*/ 	.word	0x000000d8
        /*011c*/ 	.short	0x0100
        /*011e*/ 	.byte	0x08
	.zero		1


	//   ....[6]....
        /*0120*/ 	.word	0x000002c0
        /*0124*/ 	.word	0x000000ff
        /*0128*/ 	.word	0x00000018
        /*012c*/ 	.short	0x0100
        /*012e*/ 	.byte	0x08
	.zero		1


	//   ....[7]....
        /*0130*/ 	.word	0x000002d0
        /*0134*/ 	.word	0x000000ff
        /*0138*/ 	.word	0x000000e0
        /*013c*/ 	.short	0x0100
        /*013e*/ 	.byte	0x08
	.zero		1


	//   ....[8]....
        /*0140*/ 	.word	0x000002e0
        /*0144*/ 	.word	0x000000ff
        /*0148*/ 	.word	0x00000020
        /*014c*/ 	.short	0x0100
        /*014e*/ 	.byte	0x08
	.zero		1


	//   ....[9]....
        /*0150*/ 	.word	0x000002f0
        /*0154*/ 	.word	0x000000ff
        /*0158*/ 	.word	0x000000e8
        /*015c*/ 	.short	0x0100
        /*015e*/ 	.byte	0x08
	.zero		1


	//   ....[10]....
        /*0160*/ 	.word	0x00000300
        /*0164*/ 	.word	0x000000ff
        /*0168*/ 	.word	0x00000028
        /*016c*/ 	.short	0x0100
        /*016e*/ 	.byte	0x08
	.zero		1


	//   ....[11]....
        /*0170*/ 	.word	0x00000310
        /*0174*/ 	.word	0x000000ff
        /*0178*/ 	.word	0x000000f0
        /*017c*/ 	.short	0x0100
        /*017e*/ 	.byte	0x08
	.zero		1


	//   ....[12]....
        /*0180*/ 	.word	0x00000320
        /*0184*/ 	.word	0x000000ff
        /*0188*/ 	.word	0x00000030
        /*018c*/ 	.short	0x0100
        /*018e*/ 	.byte	0x08
	.zero		1


	//   ....[13]....
        /*0190*/ 	.word	0x00000330
        /*0194*/ 	.word	0x000000ff
        /*0198*/ 	.word	0x000000f8
        /*019c*/ 	.short	0x0100
        /*019e*/ 	.byte	0x08
	.zero		1


	//   ....[14]....
        /*01a0*/ 	.word	0x00000340
        /*01a4*/ 	.word	0x000000ff
        /*01a8*/ 	.word	0x00000038
        /*01ac*/ 	.short	0x0100
        /*01ae*/ 	.byte	0x08
	.zero		1


	//   ....[15]....
        /*01b0*/ 	.word	0x00000350
        /*01b4*/ 	.word	0x000000ff
        /*01b8*/ 	.word	0x00000100
        /*01bc*/ 	.short	0x0100
        /*01be*/ 	.byte	0x08
	.zero		1


	//   ....[16]....
        /*01c0*/ 	.word	0x00000360
        /*01c4*/ 	.word	0x000000ff
        /*01c8*/ 	.word	0x00000040
        /*01cc*/ 	.short	0x0100
        /*01ce*/ 	.byte	0x08
	.zero		1


	//   ....[17]....
        /*01d0*/ 	.word	0x00000370
        /*01d4*/ 	.word	0x000000ff
        /*01d8*/ 	.word	0x00000108
        /*01dc*/ 	.short	0x0100
        /*01de*/ 	.byte	0x08
	.zero		1


	//   ....[18]....
        /*01e0*/ 	.word	0x00000380
        /*01e4*/ 	.word	0x000000ff
        /*01e8*/ 	.word	0x00000048
        /*01ec*/ 	.short	0x0100
        /*01ee*/ 	.byte	0x08
	.zero		1


	//   ....[19]....
        /*01f0*/ 	.word	0x00000390
        /*01f4*/ 	.word	0x000000ff
        /*01f8*/ 	.word	0x00000110
        /*01fc*/ 	.short	0x0100
        /*01fe*/ 	.byte	0x08
	.zero		1


	//   ....[20]....
        /*0200*/ 	.word	0x000003a0
        /*0204*/ 	.word	0x000000ff
        /*0208*/ 	.word	0x00000050
        /*020c*/ 	.short	0x0100
        /*020e*/ 	.byte	0x08
	.zero		1


	//   ....[21]....
        /*0210*/ 	.word	0x000003b0
        /*0214*/ 	.word	0x000000ff
        /*0218*/ 	.word	0x00000118
        /*021c*/ 	.short	0x0100
        /*021e*/ 	.byte	0x08
	.zero		1


	//   ....[22]....
        /*0220*/ 	.word	0x000003c0
        /*0224*/ 	.word	0x000000ff
        /*0228*/ 	.word	0x00000058
        /*022c*/ 	.short	0x0100
        /*022e*/ 	.byte	0x08
	.zero		1


	//   ....[23]....
        /*0230*/ 	.word	0x000003d0
        /*0234*/ 	.word	0x000000ff
        /*0238*/ 	.word	0x00000120
        /*023c*/ 	.short	0x0100
        /*023e*/ 	.byte	0x08
	.zero		1


	//   ....[24]....
        /*0240*/ 	.word	0x000003e0
        /*0244*/ 	.word	0x000000ff
        /*0248*/ 	.word	0x00000060
        /*024c*/ 	.short	0x0100
        /*024e*/ 	.byte	0x08
	.zero		1


	//   ....[25]....
        /*0250*/ 	.word	0x000003f0
        /*0254*/ 	.word	0x000000ff
        /*0258*/ 	.word	0x00000128
        /*025c*/ 	.short	0x0100
        /*025e*/ 	.byte	0x08
	.zero		1


	//   ....[26]....
        /*0260*/ 	.word	0x00000400
        /*0264*/ 	.word	0x000000ff
        /*0268*/ 	.word	0x00000068
        /*026c*/ 	.short	0x0100
        /*026e*/ 	.byte	0x08
	.zero		1


	//   ....[27]....
        /*0270*/ 	.word	0x00000410
        /*0274*/ 	.word	0x000000ff
        /*0278*/ 	.word	0x00000130
        /*027c*/ 	.short	0x0100
        /*027e*/ 	.byte	0x08
	.zero		1


	//   ....[28]....
        /*0280*/ 	.word	0x00000420
        /*0284*/ 	.word	0x000000ff
        /*0288*/ 	.word	0x00000070
        /*028c*/ 	.short	0x0100
        /*028e*/ 	.byte	0x08
	.zero		1


	//   ....[29]....
        /*0290*/ 	.word	0x00000430
        /*0294*/ 	.word	0x000000ff
        /*0298*/ 	.word	0x00000138
        /*029c*/ 	.short	0x0100
        /*029e*/ 	.byte	0x08
	.zero		1


	//   ....[30]....
        /*02a0*/ 	.word	0x00000440
        /*02a4*/ 	.word	0x000000ff
        /*02a8*/ 	.word	0x00000078
        /*02ac*/ 	.short	0x0100
        /*02ae*/ 	.byte	0x08
	.zero		1


	//   ....[31]....
        /*02b0*/ 	.word	0x00000450
        /*02b4*/ 	.word	0x000000ff
        /*02b8*/ 	.word	0x00000140
        /*02bc*/ 	.short	0x0100
        /*02be*/ 	.byte	0x08
	.zero		1


	//   ....[32]....
        /*02c0*/ 	.word	0x00000460
        /*02c4*/ 	.word	0x000000ff
        /*02c8*/ 	.word	0x00000080
        /*02cc*/ 	.short	0x0100
        /*02ce*/ 	.byte	0x08
	.zero		1


	//   ....[33]....
        /*02d0*/ 	.word	0x00000470
        /*02d4*/ 	.word	0x000000ff
        /*02d8*/ 	.word	0x00000148
        /*02dc*/ 	.short	0x0100
        /*02de*/ 	.byte	0x08
	.zero		1


	//   ....[34]....
        /*02e0*/ 	.word	0x00000480
        /*02e4*/ 	.word	0x000000ff
        /*02e8*/ 	.word	0x00000088
        /*02ec*/ 	.short	0x0100
        /*02ee*/ 	.byte	0x08
	.zero		1


	//   ....[35]....
        /*02f0*/ 	.word	0x00000490
        /*02f4*/ 	.word	0x000000ff
        /*02f8*/ 	.word	0x00000150
        /*02fc*/ 	.short	0x0100
        /*02fe*/ 	.byte	0x08
	.zero		1


	//   ....[36]....
        /*0300*/ 	.word	0x000004a0
        /*0304*/ 	.word	0x000000ff
        /*0308*/ 	.word	0x00000090
        /*030c*/ 	.short	0x0100
        /*030e*/ 	.byte	0x08
	.zero		1


	//   ....[37]....
        /*0310*/ 	.word	0x000004b0
        /*0314*/ 	.word	0x000000ff
        /*0318*/ 	.word	0x00000158
        /*031c*/ 	.short	0x0100
        /*031e*/ 	.byte	0x08
	.zero		1


	//   ....[38]....
        /*0320*/ 	.word	0x000004c0
        /*0324*/ 	.word	0x000000ff
        /*0328*/ 	.word	0x00000098
        /*032c*/ 	.short	0x0100
        /*032e*/ 	.byte	0x08
	.zero		1


	//   ....[39]....
        /*0330*/ 	.word	0x000004d0
        /*0334*/ 	.word	0x000000ff
        /*0338*/ 	.word	0x00000160
        /*033c*/ 	.short	0x0100
        /*033e*/ 	.byte	0x08
	.zero		1


	//   ....[40]....
        /*0340*/ 	.word	0x000004e0
        /*0344*/ 	.word	0x000000ff
        /*0348*/ 	.word	0x000000a0
        /*034c*/ 	.short	0x0100
        /*034e*/ 	.byte	0x08
	.zero		1


	//   ....[41]....
        /*0350*/ 	.word	0x000004f0
        /*0354*/ 	.word	0x000000ff
        /*0358*/ 	.word	0x00000168
        /*035c*/ 	.short	0x0100
        /*035e*/ 	.byte	0x08
	.zero		1


	//   ....[42]....
        /*0360*/ 	.word	0x00000500
        /*0364*/ 	.word	0x000000ff
        /*0368*/ 	.word	0x000000a8
        /*036c*/ 	.short	0x0100
        /*036e*/ 	.byte	0x08
	.zero		1


	//   ....[43]....
        /*0370*/ 	.word	0x00000510
        /*0374*/ 	.word	0x000000ff
        /*0378*/ 	.word	0x00000170
        /*037c*/ 	.short	0x0100
        /*037e*/ 	.byte	0x08
	.zero		1


	//   ....[44]....
        /*0380*/ 	.word	0x00000520
        /*0384*/ 	.word	0x000000ff
        /*0388*/ 	.word	0x000000b0
        /*038c*/ 	.short	0x0100
        /*038e*/ 	.byte	0x08
	.zero		1


	//   ....[45]....
        /*0390*/ 	.word	0x00000530
        /*0394*/ 	.word	0x000000ff
        /*0398*/ 	.word	0x00000178
        /*039c*/ 	.short	0x0100
        /*039e*/ 	.byte	0x08
	.zero		1


	//   ....[46]....
        /*03a0*/ 	.word	0x00000540
        /*03a4*/ 	.word	0x000000ff
        /*03a8*/ 	.word	0x000000b8
        /*03ac*/ 	.short	0x0100
        /*03ae*/ 	.byte	0x08
	.zero		1


	//   ....[47]....
        /*03b0*/ 	.word	0x00000550
        /*03b4*/ 	.word	0x000000ff
        /*03b8*/ 	.word	0x00000180
        /*03bc*/ 	.short	0x0100
        /*03be*/ 	.byte	0x08
	.zero		1


	//   ....[48]....
        /*03c0*/ 	.word	0x00000560
        /*03c4*/ 	.word	0x000000ff
        /*03c8*/ 	.word	0x000000c0
        /*03cc*/ 	.short	0x0100
        /*03ce*/ 	.byte	0x08
	.zero		1


	//   ....[49]....
        /*03d0*/ 	.word	0x00000570
        /*03d4*/ 	.word	0x000000ff
        /*03d8*/ 	.word	0x00000188
        /*03dc*/ 	.short	0x0100
        /*03de*/ 	.byte	0x08
	.zero		1


	//   ....[50]....
        /*03e0*/ 	.word	0x00000890
        /*03e4*/ 	.word	0x000000ff
        /*03e8*/ 	.word	0x000001c0
        /*03ec*/ 	.short	0x0100
        /*03ee*/ 	.byte	0x08
	.zero		1


	//   ....[51]....
        /*03f0*/ 	.word	0x00000900
        /*03f4*/ 	.word	0x000000ff
        /*03f8*/ 	.word	0x000001c8
        /*03fc*/ 	.short	0x0100
        /*03fe*/ 	.byte	0x08
	.zero		1


	//   ....[52]....
        /*0400*/ 	.word	0x00000920
        /*0404*/ 	.word	0x000000ff
        /*0408*/ 	.word	0x000001a0
        /*040c*/ 	.short	0x0100
        /*040e*/ 	.byte	0x09
	.zero		1


	//   ....[53]....
        /*0410*/ 	.word	0x00000930
        /*0414*/ 	.word	0x000000ff
        /*0418*/ 	.word	0x000001a8
        /*041c*/ 	.short	0x0100
        /*041e*/ 	.byte	0x09
	.zero		1


	//   ....[54]....
        /*0420*/ 	.word	0x00000940
        /*0424*/ 	.word	0x000000ff
        /*0428*/ 	.word	0x000001b0
        /*042c*/ 	.short	0x0100
        /*042e*/ 	.byte	0x09
	.zero		1


	//   ....[55]....
        /*0430*/ 	.word	0x00000950
        /*0434*/ 	.word	0x000000ff
        /*0438*/ 	.word	0x000001b8
        /*043c*/ 	.short	0x0100
        /*043e*/ 	.byte	0x09
	.zero		1


	//   ....[56]....
        /*0440*/ 	.word	0x000017a0
        /*0444*/ 	.word	0x000000ff
        /*0448*/ 	.word	0xfffffff8
        /*044c*/ 	.short	0x010a
        /*044e*/ 	.byte	0x2b
	.zero		1


	//   ....[57]....
        /*0450*/ 	.word	0x00001970
        /*0454*/ 	.word	0x00000003
        /*0458*/ 	.word	0x00000000
        /*045c*/ 	.short	0x010a
        /*045e*/ 	.byte	0x3f
	.zero		1


	//   ....[58]....
        /*0460*/ 	.word	0x000019d0
        /*0464*/ 	.word	0x00000003
        /*0468*/ 	.word	0x00000000
        /*046c*/ 	.short	0x010a
        /*046e*/ 	.byte	0x3f
	.zero		1


	//   ....[59]....
        /*0470*/ 	.word	0x00001e10
        /*0474*/ 	.word	0x000000ff
        /*0478*/ 	.word	0x00000000
        /*047c*/ 	.short	0x010a
        /*047e*/ 	.byte	0x08
	.zero		1


	//   ....[60]....
        /*0480*/ 	.word	0x00001e50
        /*0484*/ 	.word	0x000000ff
        /*0488*/ 	.word	0x00000000
        /*048c*/ 	.short	0x010a
        /*048e*/ 	.byte	0x08
	.zero		1


	//   ....[61]....
        /*0490*/ 	.word	0x00002190
        /*0494*/ 	.word	0x000000ff
        /*0498*/ 	.word	0x00000000
        /*049c*/ 	.short	0x0101
        /*049e*/ 	.byte	0x08
	.zero		1


	//   ....[62]....
        /*04a0*/ 	.word	0x00002290
        /*04a4*/ 	.word	0x00000003
        /*04a8*/ 	.word	0x00000000
        /*04ac*/ 	.short	0x0101
        /*04ae*/ 	.byte	0x2e
	.zero		1


	//   ....[63]....
        /*04b0*/ 	.word	0x00002360
        /*04b4*/ 	.word	0x000000ff
        /*04b8*/ 	.word	0x00000000
        /*04bc*/ 	.short	0x0101
        /*04be*/ 	.byte	0x06
	.zero		1


	//   ....[64]....
        /*04c0*/ 	.word	0x000023d0
        /*04c4*/ 	.word	0x000000ff
        /*04c8*/ 	.word	0x00000008
        /*04cc*/ 	.short	0x010a
        /*04ce*/ 	.byte	0x2b
	.zero		1


	//   ....[65]....
        /*04d0*/ 	.word	0x00008300
        /*04d4*/ 	.word	0x00000000
        /*04d8*/ 	.word	0x00000000
        /*04dc*/ 	.short	0x0101
        /*04de*/ 	.byte	0x2e
	.zero		1


	//   ....[66]....
        /*04e0*/ 	.word	0x00008bd0
        /*04e4*/ 	.word	0x0000000b
        /*04e8*/ 	.word	0x000000c8
        /*04ec*/ 	.short	0x010a
        /*04ee*/ 	.byte	0x3f
	.zero		1


	//   ....[67]....
        /*04f0*/ 	.word	0x00008f90
        /*04f4*/ 	.word	0x00000006
        /*04f8*/ 	.word	0x000001c8
        /*04fc*/ 	.short	0x0101
        /*04fe*/ 	.byte	0x3f
	.zero		1


	//   ....[68]....
        /*0500*/ 	.word	0x000096b0
        /*0504*/ 	.word	0x00000007
        /*0508*/ 	.word	0x00000000
        /*050c*/ 	.short	0x010a
        /*050e*/ 	.byte	0x3f
	.zero		1


	//   ....[69]....
        /*0510*/ 	.word	0x00009730
        /*0514*/ 	.word	0x00000006
        /*0518*/ 	.word	0x00000000
        /*051c*/ 	.short	0x010a
        /*051e*/ 	.byte	0x3f
	.zero		1


	//   ....[70]....
        /*0520*/ 	.word	0x000097c0
        /*0524*/ 	.word	0x00000007
        /*0528*/ 	.word	0x00000000
        /*052c*/ 	.short	0x010a
        /*052e*/ 	.byte	0x3f
	.zero		1


	//   ....[71]....
        /*0530*/ 	.word	0x00009850
        /*0534*/ 	.word	0x00000006
        /*0538*/ 	.word	0x00000000
        /*053c*/ 	.short	0x010a
        /*053e*/ 	.byte	0x3f
	.zero		1


	//   ....[72]....
        /*0540*/ 	.word	0x000098e0
        /*0544*/ 	.word	0x00000007
        /*0548*/ 	.word	0x00000000
        /*054c*/ 	.short	0x010a
        /*054e*/ 	.byte	0x3f
	.zero		1


	//   ....[73]....
        /*0550*/ 	.word	0x00009970
        /*0554*/ 	.word	0x00000006
        /*0558*/ 	.word	0x00000000
        /*055c*/ 	.short	0x010a
        /*055e*/ 	.byte	0x3f
	.zero		1


	//   ....[74]....
        /*0560*/ 	.word	0x00009a00
        /*0564*/ 	.word	0x00000007
        /*0568*/ 	.word	0x00000000
        /*056c*/ 	.short	0x010a
        /*056e*/ 	.byte	0x3f
	.zero		1


	//   ....[75]....
        /*0570*/ 	.word	0x00009a90
        /*0574*/ 	.word	0x00000006
        /*0578*/ 	.word	0x00000000
        /*057c*/ 	.short	0x010a
        /*057e*/ 	.byte	0x3f
	.zero		1


	//   ....[76]....
        /*0580*/ 	.word	0x00009b20
        /*0584*/ 	.word	0x00000007
        /*0588*/ 	.word	0x00000000
        /*058c*/ 	.short	0x010a
        /*058e*/ 	.byte	0x3f
	.zero		1


	//   ....[77]....
        /*0590*/ 	.word	0x00009bb0
        /*0594*/ 	.word	0x00000006
        /*0598*/ 	.word	0x00000000
        /*059c*/ 	.short	0x010a
        /*059e*/ 	.byte	0x3f
	.zero		1


	//   ....[78]....
        /*05a0*/ 	.word	0x00009c40
        /*05a4*/ 	.word	0x00000007
        /*05a8*/ 	.word	0x00000000
        /*05ac*/ 	.short	0x010a
        /*05ae*/ 	.byte	0x3f
	.zero		1


	//   ....[79]....
        /*05b0*/ 	.word	0x00009cd0
        /*05b4*/ 	.word	0x00000006
        /*05b8*/ 	.word	0x00000000
        /*05bc*/ 	.short	0x010a
        /*05be*/ 	.byte	0x3f
	.zero		1


	//   ....[80]....
        /*05c0*/ 	.word	0x00009d60
        /*05c4*/ 	.word	0x00000007
        /*05c8*/ 	.word	0x00000000
        /*05cc*/ 	.short	0x010a
        /*05ce*/ 	.byte	0x3f
	.zero		1


	//   ....[81]....
        /*05d0*/ 	.word	0x00009df0
        /*05d4*/ 	.word	0x00000006
        /*05d8*/ 	.word	0x00000000
        /*05dc*/ 	.short	0x010a
        /*05de*/ 	.byte	0x3f
	.zero		1


	//   ....[82]....
        /*05e0*/ 	.word	0x00009e80
        /*05e4*/ 	.word	0x00000007
        /*05e8*/ 	.word	0x00000000
        /*05ec*/ 	.short	0x010a
        /*05ee*/ 	.byte	0x3f
	.zero		1


	//   ....[83]....
        /*05f0*/ 	.word	0x00009f10
        /*05f4*/ 	.word	0x00000006
        /*05f8*/ 	.word	0x00000000
        /*05fc*/ 	.short	0x010a
        /*05fe*/ 	.byte	0x3f
	.zero		1


	//   ....[84]....
        /*0600*/ 	.word	0x00009fa0
        /*0604*/ 	.word	0x00000007
        /*0608*/ 	.word	0x00000000
        /*060c*/ 	.short	0x010a
        /*060e*/ 	.byte	0x3f
	.zero		1


	//   ....[85]....
        /*0610*/ 	.word	0x0000a030
        /*0614*/ 	.word	0x00000006
        /*0618*/ 	.word	0x00000000
        /*061c*/ 	.short	0x010a
        /*061e*/ 	.byte	0x3f
	.zero		1


	//   ....[86]....
        /*0620*/ 	.word	0x0000a0c0
        /*0624*/ 	.word	0x00000007
        /*0628*/ 	.word	0x00000000
        /*062c*/ 	.short	0x010a
        /*062e*/ 	.byte	0x3f
	.zero		1


	//   ....[87]....
        /*0630*/ 	.word	0x0000a150
        /*0634*/ 	.word	0x00000006
        /*0638*/ 	.word	0x00000000
        /*063c*/ 	.short	0x010a
        /*063e*/ 	.byte	0x3f
	.zero		1


	//   ....[88]....
        /*0640*/ 	.word	0x0000a1e0
        /*0644*/ 	.word	0x00000007
        /*0648*/ 	.word	0x00000000
        /*064c*/ 	.short	0x010a
        /*064e*/ 	.byte	0x3f
	.zero		1


	//   ....[89]....
        /*0650*/ 	.word	0x0000a270
        /*0654*/ 	.word	0x00000006
        /*0658*/ 	.word	0x00000000
        /*065c*/ 	.short	0x010a
        /*065e*/ 	.byte	0x3f
	.zero		1


	//   ....[90]....
        /*0660*/ 	.word	0x0000a300
        /*0664*/ 	.word	0x00000007
        /*0668*/ 	.word	0x00000000
        /*066c*/ 	.short	0x010a
        /*066e*/ 	.byte	0x3f
	.zero		1


	//   ....[91]....
        /*0670*/ 	.word	0x0000a390
        /*0674*/ 	.word	0x00000006
        /*0678*/ 	.word	0x00000000
        /*067c*/ 	.short	0x010a
        /*067e*/ 	.byte	0x3f
	.zero		1


	//   ....[92]....
        /*0680*/ 	.word	0x0000a420
        /*0684*/ 	.word	0x00000005
        /*0688*/ 	.word	0x00000000
        /*068c*/ 	.short	0x010a
        /*068e*/ 	.byte	0x3f
	.zero		1


	//   ....[93]....
        /*0690*/ 	.word	0x0000a490
        /*0694*/ 	.word	0x00000003
        /*0698*/ 	.word	0xfffffff8
        /*069c*/ 	.short	0x010a
        /*069e*/ 	.byte	0x3f
	.zero		1


	//   ....[94]....
        /*06a0*/ 	.word	0x0000a4e0
        /*06a4*/ 	.word	0x00000003
        /*06a8*/ 	.word	0x00000000
        /*06ac*/ 	.short	0x010a
        /*06ae*/ 	.byte	0x3f
	.zero		1


	//   ....[95]....
        /*06b0*/ 	.word	0x0000a540
        /*06b4*/ 	.word	0x00000004
        /*06b8*/ 	.word	0x00000000
        /*06bc*/ 	.short	0x010a
        /*06be*/ 	.byte	0x3f
	.zero		1


	//   ....[96]....
        /*06c0*/ 	.word	0x0000a5a0
        /*06c4*/ 	.word	0x00000003
        /*06c8*/ 	.word	0x00000008
        /*06cc*/ 	.short	0x010a
        /*06ce*/ 	.byte	0x3f
	.zero		1


	//   ....[97]....
        /*06d0*/ 	.word	0x0000a670
        /*06d4*/ 	.word	0x0000000b
        /*06d8*/ 	.word	0x000000c8
        /*06dc*/ 	.short	0x010a
        /*06de*/ 	.byte	0x3f
	.zero		1


	//   ....[98]....
        /*06e0*/ 	.word	0x0000a740
        /*06e4*/ 	.word	0x00000007
        /*06e8*/ 	.word	0x00000000
        /*06ec*/ 	.short	0x010a
        /*06ee*/ 	.byte	0x3f
	.zero		1


	//   ....[99]....
        /*06f0*/ 	.word	0x0000a790
        /*06f4*/ 	.word	0x00000006
        /*06f8*/ 	.word	0x00000000
        /*06fc*/ 	.short	0x010a
        /*06fe*/ 	.byte	0x3f
	.zero		1


	//   ....[100]....
        /*0700*/ 	.word	0x0000a7e0
        /*0704*/ 	.word	0x00000007
        /*0708*/ 	.word	0x00000000
        /*070c*/ 	.short	0x010a
        /*070e*/ 	.byte	0x3f
	.zero		1


	//   ....[101]....
        /*0710*/ 	.word	0x0000a830
        /*0714*/ 	.word	0x00000006
        /*0718*/ 	.word	0x00000000
        /*071c*/ 	.short	0x010a
        /*071e*/ 	.byte	0x3f
	.zero		1


	//   ....[102]....
        /*0720*/ 	.word	0x0000a880
        /*0724*/ 	.word	0x00000007
        /*0728*/ 	.word	0x00000000
        /*072c*/ 	.short	0x010a
        /*072e*/ 	.byte	0x3f
	.zero		1


	//   ....[103]....
        /*0730*/ 	.word	0x0000a8d0
        /*0734*/ 	.word	0x00000006
        /*0738*/ 	.word	0x00000000
        /*073c*/ 	.short	0x010a
        /*073e*/ 	.byte	0x3f
	.zero		1


	//   ....[104]....
        /*0740*/ 	.word	0x0000a920
        /*0744*/ 	.word	0x00000007
        /*0748*/ 	.word	0x00000000
        /*074c*/ 	.short	0x010a
        /*074e*/ 	.byte	0x3f
	.zero		1


	//   ....[105]....
        /*0750*/ 	.word	0x0000a970
        /*0754*/ 	.word	0x00000006
        /*0758*/ 	.word	0x00000000
        /*075c*/ 	.short	0x010a
        /*075e*/ 	.byte	0x3f
	.zero		1


	//   ....[106]....
        /*0760*/ 	.word	0x0000a9c0
        /*0764*/ 	.word	0x00000007
        /*0768*/ 	.word	0x00000000
        /*076c*/ 	.short	0x010a
        /*076e*/ 	.byte	0x3f
	.zero		1


	//   ....[107]....
        /*0770*/ 	.word	0x0000aa10
        /*0774*/ 	.word	0x00000006
        /*0778*/ 	.word	0x00000000
        /*077c*/ 	.short	0x010a
        /*077e*/ 	.byte	0x3f
	.zero		1


	//   ....[108]....
        /*0780*/ 	.word	0x0000aa60
        /*0784*/ 	.word	0x00000007
        /*0788*/ 	.word	0x00000000
        /*078c*/ 	.short	0x010a
        /*078e*/ 	.byte	0x3f
	.zero		1


	//   ....[109]....
        /*0790*/ 	.word	0x0000aab0
        /*0794*/ 	.word	0x00000006
        /*0798*/ 	.word	0x00000000
        /*079c*/ 	.short	0x010a
        /*079e*/ 	.byte	0x3f
	.zero		1


	//   ....[110]....
        /*07a0*/ 	.word	0x0000ab00
        /*07a4*/ 	.word	0x00000007
        /*07a8*/ 	.word	0x00000000
        /*07ac*/ 	.short	0x010a
        /*07ae*/ 	.byte	0x3f
	.zero		1


	//   ....[111]....
        /*07b0*/ 	.word	0x0000ab50
        /*07b4*/ 	.word	0x00000006
        /*07b8*/ 	.word	0x00000000
        /*07bc*/ 	.short	0x010a
        /*07be*/ 	.byte	0x3f
	.zero		1


	//   ....[112]....
        /*07c0*/ 	.word	0x0000aba0
        /*07c4*/ 	.word	0x00000007
        /*07c8*/ 	.word	0x00000000
        /*07cc*/ 	.short	0x010a
        /*07ce*/ 	.byte	0x3f
	.zero		1


	//   ....[113]....
        /*07d0*/ 	.word	0x0000abf0
        /*07d4*/ 	.word	0x00000006
        /*07d8*/ 	.word	0x00000000
        /*07dc*/ 	.short	0x010a
        /*07de*/ 	.byte	0x3f
	.zero		1


	//   ....[114]....
        /*07e0*/ 	.word	0x0000ac40
        /*07e4*/ 	.word	0x00000007
        /*07e8*/ 	.word	0x00000000
        /*07ec*/ 	.short	0x010a
        /*07ee*/ 	.byte	0x3f
	.zero		1


	//   ....[115]....
        /*07f0*/ 	.word	0x0000ac90
        /*07f4*/ 	.word	0x00000006
        /*07f8*/ 	.word	0x00000000
        /*07fc*/ 	.short	0x010a
        /*07fe*/ 	.byte	0x3f
	.zero		1


	//   ....[116]....
        /*0800*/ 	.word	0x0000ace0
        /*0804*/ 	.word	0x00000007
        /*0808*/ 	.word	0x00000000
        /*080c*/ 	.short	0x010a
        /*080e*/ 	.byte	0x3f
	.zero		1


	//   ....[117]....
        /*0810*/ 	.word	0x0000ad30
        /*0814*/ 	.word	0x00000006
        /*0818*/ 	.word	0x00000000
        /*081c*/ 	.short	0x010a
        /*081e*/ 	.byte	0x3f
	.zero		1


	//   ....[118]....
        /*0820*/ 	.word	0x0000ad80
        /*0824*/ 	.word	0x00000007
        /*0828*/ 	.word	0x00000000
        /*082c*/ 	.short	0x010a
        /*082e*/ 	.byte	0x3f
	.zero		1


	//   ....[119]....
        /*0830*/ 	.word	0x0000add0
        /*0834*/ 	.word	0x00000006
        /*0838*/ 	.word	0x00000000
        /*083c*/ 	.short	0x010a
        /*083e*/ 	.byte	0x3f
	.zero		1


	//   ....[120]....
        /*0840*/ 	.word	0x0000ae20
        /*0844*/ 	.word	0x00000007
        /*0848*/ 	.word	0x00000000
        /*084c*/ 	.short	0x010a
        /*084e*/ 	.byte	0x3f
	.zero		1


	//   ....[121]....
        /*0850*/ 	.word	0x0000ae70
        /*0854*/ 	.word	0x00000006
        /*0858*/ 	.word	0x00000000
        /*085c*/ 	.short	0x010a
        /*085e*/ 	.byte	0x3f
	.zero		1


	//----- nvinfo : EIATTR_NUM_MBARRIERS
	.align		4
.L_37:
        /*0860*/ 	.byte	0x03, 0x38
        /*0862*/ 	.short	0x0038


	//----- nvinfo : EIATTR_EXIT_INSTR_OFFSETS
	.align		4
        /*0864*/ 	.byte	0x04, 0x1c
        /*0866*/ 	.short	(.L_39 - .L_38)


	//   ....[0]....
.L_38:
        /*0868*/ 	.word	0x00001450


	//   ....[1]....
        /*086c*/ 	.word	0x000014b0


	//   ....[2]....
        /*0870*/ 	.word	0x00008900


	//   ....[3]....
        /*0874*/ 	.word	0x00008930


	//   ....[4]....
        /*0878*/ 	.word	0x0000a470


	//----- nvinfo : EIATTR_MAX_THREADS
	.align		4
.L_39:
        /*087c*/ 	.byte	0x04, 0x05
        /*087e*/ 	.short	(.L_41 - .L_40)
.L_40:
        /*0880*/ 	.word	0x00000180
        /*0884*/ 	.word	0x00000001
        /*0888*/ 	.word	0x00000001


	//----- nvinfo : EIATTR_CRS_STACK_SIZE
	.align		4
.L_41:
        /*088c*/ 	.byte	0x04, 0x1e
        /*088e*/ 	.short	(.L_43 - .L_42)
.L_42:
        /*0890*/ 	.word	0x00000000


	//----- nvinfo : EIATTR_CBANK_PARAM_SIZE
	.align		4
.L_43:
        /*0894*/ 	.byte	0x03, 0x19
        /*0896*/ 	.short	0x0470


	//----- nvinfo : EIATTR_PARAM_CBANK
	.align		4
        /*0898*/ 	.byte	0x04, 0x0a
        /*089a*/ 	.short	(.L_45 - .L_44)
	.align		4
.L_44:
        /*089c*/ 	.word	index@(.nv.constant0._ZN7cutlass13device_kernelINS_4gemm6kernel13GemmUniversalIN4cute5tupleIJiiiiEEENS1_10collective13CollectiveMmaINS1_34MainloopSm90TmaGmmaWarpSpecializedILi25ENS5_IJNS4_1CILi1EEESB_SB_EEENS1_32KernelTmaWarpSpecializedPingpongEEENS5_IJNSA_ILi64EEENSA_ILi224EEENSA_ILi32EEEEEEaNS5_IJlSB_lEEEaSJ_NS4_8TiledMMAINS4_8MMA_AtomIJNS4_4SM904GMMA26MMA_64x32x32_S32S8S8_SS_TNEEEENS4_6LayoutISC_NS5_IJNSA_ILi0EEESR_SR_EEEEENS5_IJNS4_10UnderscoreESU_SU_EEEEENS4_13SM90_TMA_LOADENS4_14ComposedLayoutINS4_7SwizzleILi1ELi4ELi3EEENS4_18smem_ptr_flag_bitsILi8EEENSQ_INS5_IJNSA_ILi8EEESH_EEENS5_IJSH_SB_EEEEEEEvNS4_8identityESX_S17_vS18_EENS_8epilogue10collective6detail29Sm90TmaWarpSpecializedAdapterINS1B_15DefaultEpilogueIaSJ_SJ_NS1A_6thread17LinearCombinationIaLi1EiiLNS1F_9ScaleType4KindE0ELNS_15FloatRoundStyleE2EaEENS1_15EpilogueDefaultEEEEEvvEEEEvNT_6ParamsE)
        /*08a0*/ 	.short	0x0210
        /*08a2*/ 	.short	0x0470


	//----- nvinfo : EIATTR_SW_WAR
	.align		4
.L_45:
        /*08a4*/ 	.byte	0x04, 0x36
        /*08a6*/ 	.short	(.L_47 - .L_46)
.L_46:
        /*08a8*/ 	.word	0x00000008
.L_47:


//--------------------- .nv.callgraph             --------------------------
	.section	.nv.callgraph,"",@"SHT_CUDA_CALLGRAPH"
	.align	4
	.sectionentsize	8
	.align		4
        /*0000*/ 	.word	0x00000000
	.align		4
        /*0004*/ 	.word	0xffffffff
	.align		4
        /*0008*/ 	.word	index@(_ZN7cutlass13device_kernelINS_4gemm6kernel13GemmUniversalIN4cute5tupleIJiiiiEEENS1_10collective13CollectiveMmaINS1_34MainloopSm90TmaGmmaWarpSpecializedILi25ENS5_IJNS4_1CILi1EEESB_SB_EEENS1_32KernelTmaWarpSpecializedPingpongEEENS5_IJNSA_ILi64EEENSA_ILi224EEENSA_ILi32EEEEEEaNS5_IJlSB_lEEEaSJ_NS4_8TiledMMAINS4_8MMA_AtomIJNS4_4SM904GMMA26MMA_64x32x32_S32S8S8_SS_TNEEEENS4_6LayoutISC_NS5_IJNSA_ILi0EEESR_SR_EEEEENS5_IJNS4_10UnderscoreESU_SU_EEEEENS4_13SM90_TMA_LOADENS4_14ComposedLayoutINS4_7SwizzleILi1ELi4ELi3EEENS4_18smem_ptr_flag_bitsILi8EEENSQ_INS5_IJNSA_ILi8EEESH_EEENS5_IJSH_SB_EEEEEEEvNS4_8identityESX_S17_vS18_EENS_8epilogue10collective6detail29Sm90TmaWarpSpecializedAdapterINS1B_15DefaultEpilogueIaSJ_SJ_NS1A_6thread17LinearCombinationIaLi1EiiLNS1F_9ScaleType4KindE0ELNS_15FloatRoundStyleE2EaEENS1_15EpilogueDefaultEEEEEvvEEEEvNT_6ParamsE)
	.align		4
        /*000c*/ 	.word	index@(__assertfail)
	.align		4
        /*0010*/ 	.word	0x00000000
	.align		4
        /*0014*/ 	.word	0xfffffffe
	.align		4
        /*0018*/ 	.word	0x00000000
	.align		4
        /*001c*/ 	.word	0xfffffffd
	.align		4
        /*0020*/ 	.word	0x00000000
	.align		4
        /*0024*/ 	.word	0xfffffffc


//--------------------- .nv.constant4             --------------------------
	.section	.nv.constant4,"a",@progbits
	.align	8
	.align		8
.nv.constant4:
        /*0000*/ 	.dword	__assertfail
	.align		8
        /*0008*/ 	.dword	__unnamed_1
	.align		8
        /*0010*/ 	.dword	_ZN39_INTERNAL_be3c83a3_4_k_cu_53e18e70_36894cuda3std3__45__cpo5beginE
	.align		8
        /*0018*/ 	.dword	_ZN39_INTERNAL_be3c83a3_4_k_cu_53e18e70_36894cuda3std3__45__cpo3endE
	.align		8
        /*0020*/ 	.dword	_ZN39_INTERNAL_be3c83a3_4_k_cu_53e18e70_36894cuda3std3__45__cpo6cbeginE
	.align		8
        /*0028*/ 	.dword	_ZN39_INTERNAL_be3c83a3_4_k_cu_53e18e70_36894cuda3std3__45__cpo4cendE
	.align		8
        /*0030*/ 	.dword	_ZN39_INTERNAL_be3c83a3_4_k_cu_53e18e70_36894cuda3std3__441_GLOBAL__N__be3c83a3_4_k_cu_53e18e70_36896ignoreE
	.align		8
        /*0038*/ 	.dword	_ZN39_INTERNAL_be3c83a3_4_k_cu_53e18e70_36894cuda3std3__419piecewise_constructE
	.align		8
        /*0040*/ 	.dword	_ZN39_INTERNAL_be3c83a3_4_k_cu_53e18e70_36894cuda3std3__48in_placeE
	.align		8
        /*0048*/ 	.dword	_ZN39_INTERNAL_be3c83a3_4_k_cu_53e18e70_36894cuda3std6ranges3__45__cpo4swapE
	.align		8
        /*0050*/ 	.dword	_ZN39_INTERNAL_be3c83a3_4_k_cu_53e18e70_36894cuda3std6ranges3__45__cpo9iter_moveE
	.align		8
        /*0058*/ 	.dword	_ZN39_INTERNAL_be3c83a3_4_k_cu_53e18e70_36894cute7productE
	.align		8
        /*0060*/ 	.dword	_ZN39_INTERNAL_be3c83a3_4_k_cu_53e18e70_36894cute1_E
	.align		8
        /*0068*/ 	.dword	$str$22
	.align		8
        /*0070*/ 	.dword	$str$23


//--------------------- .text._ZN7cutlass13device_kernelINS_4gemm6kernel13GemmUniversalIN4cute5tupleIJiiiiEEENS1_10collective13CollectiveMmaINS1_34MainloopSm90TmaGmmaWarpSpecializedILi25ENS5_IJNS4_1CILi1EEESB_SB_EEENS1_32KernelTmaWarpSpecializedPingpongEEENS5_IJNSA_ILi64EEENSA_ILi224EEENSA_ILi32EEEEEEaNS5_IJlSB_lEEEaSJ_NS4_8TiledMMAINS4_8MMA_AtomIJNS4_4SM904GMMA26MMA_64x32x32_S32S8S8_SS_TNEEEENS4_6LayoutISC_NS5_IJNSA_ILi0EEESR_SR_EEEEENS5_IJNS4_10UnderscoreESU_SU_EEEEENS4_13SM90_TMA_LOADENS4_14ComposedLayoutINS4_7SwizzleILi1ELi4ELi3EEENS4_18smem_ptr_flag_bitsILi8EEENSQ_INS5_IJNSA_ILi8EEESH_EEENS5_IJSH_SB_EEEEEEEvNS4_8identityESX_S17_vS18_EENS_8epilogue10collective6detail29Sm90TmaWarpSpecializedAdapterINS1B_15DefaultEpilogueIaSJ_SJ_NS1A_6thread17LinearCombinationIaLi1EiiLNS1F_9ScaleType4KindE0ELNS_15FloatRoundStyleE2EaEENS1_15EpilogueDefaultEEEEEvvEEEEvNT_6ParamsE --------------------------
	.section	.text._ZN7cutlass13device_kernelINS_4gemm6kernel13GemmUniversalIN4cute5tupleIJiiiiEEENS1_10collective13CollectiveMmaINS1_34MainloopSm90TmaGmmaWarpSpecializedILi25ENS5_IJNS4_1CILi1EEESB_SB_EEENS1_32KernelTmaWarpSpecializedPingpongEEENS5_IJNSA_ILi64EEENSA_ILi224EEENSA_ILi32EEEEEEaNS5_IJlSB_lEEEaSJ_NS4_8TiledMMAINS4_8MMA_AtomIJNS4_4SM904GMMA26MMA_64x32x32_S32S8S8_SS_TNEEEENS4_6LayoutISC_NS5_IJNSA_ILi0EEESR_SR_EEEEENS5_IJNS4_10UnderscoreESU_SU_EEEEENS4_13SM90_TMA_LOADENS4_14ComposedLayoutINS4_7SwizzleILi1ELi4ELi3EEENS4_18smem_ptr_flag_bitsILi8EEENSQ_INS5_IJNSA_ILi8EEESH_EEENS5_IJSH_SB_EEEEEEEvNS4_8identityESX_S17_vS18_EENS_8epilogue10collective6detail29Sm90TmaWarpSpecializedAdapterINS1B_15DefaultEpilogueIaSJ_SJ_NS1A_6thread17LinearCombinationIaLi1EiiLNS1F_9ScaleType4KindE0ELNS_15FloatRoundStyleE2EaEENS1_15EpilogueDefaultEEEEEvvEEEEvNT_6ParamsE,"ax",@progbits
	.align	128
.text._ZN7cutlass13device_kernelINS_4gemm6kernel13GemmUniversalIN4cute5tupleIJiiiiEEENS1_10collective13CollectiveMmaINS1_34MainloopSm90TmaGmmaWarpSpecializedILi25ENS5_IJNS4_1CILi1EEESB_SB_EEENS1_32KernelTmaWarpSpecializedPingpongEEENS5_IJNSA_ILi64EEENSA_ILi224EEENSA_ILi32EEEEEEaNS5_IJlSB_lEEEaSJ_NS4_8TiledMMAINS4_8MMA_AtomIJNS4_4SM904GMMA26MMA_64x32x32_S32S8S8_SS_TNEEEENS4_6LayoutISC_NS5_IJNSA_ILi0EEESR_SR_EEEEENS5_IJNS4_10UnderscoreESU_SU_EEEEENS4_13SM90_TMA_LOADENS4_14ComposedLayoutINS4_7SwizzleILi1ELi4ELi3EEENS4_18smem_ptr_flag_bitsILi8EEENSQ_INS5_IJNSA_ILi8EEESH_EEENS5_IJSH_SB_EEEEEEEvNS4_8identityESX_S17_vS18_EENS_8epilogue10collective6detail29Sm90TmaWarpSpecializedAdapterINS1B_15DefaultEpilogueIaSJ_SJ_NS1A_6thread17LinearCombinationIaLi1EiiLNS1F_9ScaleType4KindE0ELNS_15FloatRoundStyleE2EaEENS1_15EpilogueDefaultEEEEEvvEEEEvNT_6ParamsE:
        .type           _ZN7cutlass13device_kernelINS_4gemm6kernel13GemmUniversalIN4cute5tupleIJiiiiEEENS1_10collective13CollectiveMmaINS1_34MainloopSm90TmaGmmaWarpSpecializedILi25ENS5_IJNS4_1CILi1EEESB_SB_EEENS1_32KernelTmaWarpSpecializedPingpongEEENS5_IJNSA_ILi64EEENSA_ILi224EEENSA_ILi32EEEEEEaNS5_IJlSB_lEEEaSJ_NS4_8TiledMMAINS4_8MMA_AtomIJNS4_4SM904GMMA26MMA_64x32x32_S32S8S8_SS_TNEEEENS4_6LayoutISC_NS5_IJNSA_ILi0EEESR_SR_EEEEENS5_IJNS4_10UnderscoreESU_SU_EEEEENS4_13SM90_TMA_LOADENS4_14ComposedLayoutINS4_7SwizzleILi1ELi4ELi3EEENS4_18smem_ptr_flag_bitsILi8EEENSQ_INS5_IJNSA_ILi8EEESH_EEENS5_IJSH_SB_EEEEEEEvNS4_8identityESX_S17_vS18_EENS_8epilogue10collective6detail29Sm90TmaWarpSpecializedAdapterINS1B_15DefaultEpilogueIaSJ_SJ_NS1A_6thread17LinearCombinationIaLi1EiiLNS1F_9ScaleType4KindE0ELNS_15FloatRoundStyleE2EaEENS1_15EpilogueDefaultEEEEEvvEEEEvNT_6ParamsE,@function
        .size           _ZN7cutlass13device_kernelINS_4gemm6kernel13GemmUniversalIN4cute5tupleIJiiiiEEENS1_10collective13CollectiveMmaINS1_34MainloopSm90TmaGmmaWarpSpecializedILi25ENS5_IJNS4_1CILi1EEESB_SB_EEENS1_32KernelTmaWarpSpecializedPingpongEEENS5_IJNSA_ILi64EEENSA_ILi224EEENSA_ILi32EEEEEEaNS5_IJlSB_lEEEaSJ_NS4_8TiledMMAINS4_8MMA_AtomIJNS4_4SM904GMMA26MMA_64x32x32_S32S8S8_SS_TNEEEENS4_6LayoutISC_NS5_IJNSA_ILi0EEESR_SR_EEEEENS5_IJNS4_10UnderscoreESU_SU_EEEEENS4_13SM90_TMA_LOADENS4_14ComposedLayoutINS4_7SwizzleILi1ELi4ELi3EEENS4_18smem_ptr_flag_bitsILi8EEENSQ_INS5_IJNSA_ILi8EEESH_EEENS5_IJSH_SB_EEEEEEEvNS4_8identityESX_S17_vS18_EENS_8epilogue10collective6detail29Sm90TmaWarpSpecializedAdapterINS1B_15DefaultEpilogueIaSJ_SJ_NS1A_6thread17LinearCombinationIaLi1EiiLNS1F_9ScaleType4KindE0ELNS_15FloatRoundStyleE2EaEENS1_15EpilogueDefaultEEEEEvvEEEEvNT_6ParamsE,(.L_x_340 - _ZN7cutlass13device_kernelINS_4gemm6kernel13GemmUniversalIN4cute5tupleIJiiiiEEENS1_10collective13CollectiveMmaINS1_34MainloopSm90TmaGmmaWarpSpecializedILi25ENS5_IJNS4_1CILi1EEESB_SB_EEENS1_32KernelTmaWarpSpecializedPingpongEEENS5_IJNSA_ILi64EEENSA_ILi224EEENSA_ILi32EEEEEEaNS5_IJlSB_lEEEaSJ_NS4_8TiledMMAINS4_8MMA_AtomIJNS4_4SM904GMMA26MMA_64x32x32_S32S8S8_SS_TNEEEENS4_6LayoutISC_NS5_IJNSA_ILi0EEESR_SR_EEEEENS5_IJNS4_10UnderscoreESU_SU_EEEEENS4_13SM90_TMA_LOADENS4_14ComposedLayoutINS4_7SwizzleILi1ELi4ELi3EEENS4_18smem_ptr_flag_bitsILi8EEENSQ_INS5_IJNSA_ILi8EEESH_EEENS5_IJSH_SB_EEEEEEEvNS4_8identityESX_S17_vS18_EENS_8epilogue10collective6detail29Sm90TmaWarpSpecializedAdapterINS1B_15DefaultEpilogueIaSJ_SJ_NS1A_6thread17LinearCombinationIaLi1EiiLNS1F_9ScaleType4KindE0ELNS_15FloatRoundStyleE2EaEENS1_15EpilogueDefaultEEEEEvvEEEEvNT_6ParamsE)
        .other          _ZN7cutlass13device_kernelINS_4gemm6kernel13GemmUniversalIN4cute5tupleIJiiiiEEENS1_10collective13CollectiveMmaINS1_34MainloopSm90TmaGmmaWarpSpecializedILi25ENS5_IJNS4_1CILi1EEESB_SB_EEENS1_32KernelTmaWarpSpecializedPingpongEEENS5_IJNSA_ILi64EEENSA_ILi224EEENSA_ILi32EEEEEEaNS5_IJlSB_lEEEaSJ_NS4_8TiledMMAINS4_8MMA_AtomIJNS4_4SM904GMMA26MMA_64x32x32_S32S8S8_SS_TNEEEENS4_6LayoutISC_NS5_IJNSA_ILi0EEESR_SR_EEEEENS5_IJNS4_10UnderscoreESU_SU_EEEEENS4_13SM90_TMA_LOADENS4_14ComposedLayoutINS4_7SwizzleILi1ELi4ELi3EEENS4_18smem_ptr_flag_bitsILi8EEENSQ_INS5_IJNSA_ILi8EEESH_EEENS5_IJSH_SB_EEEEEEEvNS4_8identityESX_S17_vS18_EENS_8epilogue10collective6detail29Sm90TmaWarpSpecializedAdapterINS1B_15DefaultEpilogueIaSJ_SJ_NS1A_6thread17LinearCombinationIaLi1EiiLNS1F_9ScaleType4KindE0ELNS_15FloatRoundStyleE2EaEENS1_15EpilogueDefaultEEEEEvvEEEEvNT_6ParamsE,@"STO_CUDA_ENTRY STV_DEFAULT"
_ZN7cutlass13device_kernelINS_4gemm6kernel13GemmUniversalIN4cute5tupleIJiiiiEEENS1_10collective13CollectiveMmaINS1_34MainloopSm90TmaGmmaWarpSpecializedILi25ENS5_IJNS4_1CILi1EEESB_SB_EEENS1_32KernelTmaWarpSpecializedPingpongEEENS5_IJNSA_ILi64EEENSA_ILi224EEENSA_ILi32EEEEEEaNS5_IJlSB_lEEEaSJ_NS4_8TiledMMAINS4_8MMA_AtomIJNS4_4SM904GMMA26MMA_64x32x32_S32S8S8_SS_TNEEEENS4_6LayoutISC_NS5_IJNSA_ILi0EEESR_SR_EEEEENS5_IJNS4_10UnderscoreESU_SU_EEEEENS4_13SM90_TMA_LOADENS4_14ComposedLayoutINS4_7SwizzleILi1ELi4ELi3EEENS4_18smem_ptr_flag_bitsILi8EEENSQ_INS5_IJNSA_ILi8EEESH_EEENS5_IJSH_SB_EEEEEEEvNS4_8identityESX_S17_vS18_EENS_8epilogue10collective6detail29Sm90TmaWarpSpecializedAdapterINS1B_15DefaultEpilogueIaSJ_SJ_NS1A_6thread17LinearCombinationIaLi1EiiLNS1F_9ScaleType4KindE0ELNS_15FloatRoundStyleE2EaEENS1_15EpilogueDefaultEEEEEvvEEEEvNT_6ParamsE:
[----:B------:R-:W0:Y:S02]  /*0000*/  LDC R1, c[0x0][0x28] ;  /* 0x00000a00ff017b82 */ /* 0x000e240000000800 */
[----:B0-----:R-:W-:Y:S01]  /*0010*/  VIADD R1, R1, 0xfffffff8 ;  /* 0xfffffff801017836 */ /* 0x001fe20000000000 */
[----:B------:R-:W0:Y:S01]  /*0020*/  S2R R5, SR_TID.X ;  /* 0x0000000000057919 */ /* 0x000e220000002100 */
[----:B------:R-:W-:Y:S01]  /*0030*/  ELECT P0, URZ, PT ;  /* 0x00000000003f782f */ /* 0x000fe20003800000 */
[----:B------:R-:W-:Y:S01]  /*0040*/  BSSY B0, `(.L_x_0) ;  /* 0x000000f000007945 */ /* 0x000fe20003800000 */
[--C-:B0-----:R-:W-:Y:S02]  /*0050*/  SHF.R.U32.HI R0, RZ, 0x5, R5.reuse ;  /* 0x00000005ff007819 */ /* 0x101fe40000011605 */
[----:B------:R-:W-:-:S03]  /*0060*/  SHF.R.U32.HI R4, RZ, 0x7, R5 ;  /* 0x00000007ff047819 */ /* 0x000fc60000011605 */
[----:B------:R-:W0:Y:S04]  /*0070*/  SHFL.IDX PT, R2, R0, RZ, 0x1f ;  /* 0x00001fff00027589 */ /* 0x000e2800000e0000 */
[----:B------:R1:W2:Y:S01]  /*0080*/  SHFL.IDX PT, R7, R4, RZ, 0x1f ;  /* 0x00001fff04077589 */ /* 0x0002a200000e0000 */
[----:B0-----:R-:W-:-:S13]  /*0090*/  ISETP.NE.OR P0, PT, R2, RZ, !P0 ;  /* 0x000000ff0200720c */ /* 0x001fda0004705670 */
[----:B-12---:R-:W-:Y:S05]  /*00a0*/  @P0 BRA `(.L_x_1) ;  /* 0x0000000000200947 */ /* 0x006fea0003800000 */
[----:B------:R-:W-:Y:S02]  /*00b0*/  ULDC.64 UR4, c[0x0][0x198] ;  /* 0x0000660000047ab9 */ /* 0x000fe40000000a00 */
[----:B------:R-:W-:Y:S02]  /*00c0*/  UIADD3 UR6, UP0, UR4, 0xf0, URZ ;  /* 0x000000f004067890 */ /* 0x000fe4000ff1e03f */
[----:B------:R-:W-:Y:S02]  /*00d0*/  UIADD3 UR4, UP1, UR4, 0x1f0, URZ ;  /* 0x000001f004047890 */ /* 0x000fe4000ff3e03f */
[----:B------:R-:W-:Y:S02]  /*00e0*/  UIADD3.X UR7, URZ, UR5, URZ, UP0, !UPT ;  /* 0x000000053f077290 */ /* 0x000fe400087fe43f */
[----:B------:R-:W-:-:S07]  /*00f0*/  UIADD3.X UR5, URZ, UR5, URZ, UP1, !UPT ;  /* 0x000000053f057290 */ /* 0x000fce0008ffe43f */
[----:B------:R0:W-:Y:S02]  /*0100*/  UTMACCTL.PF [UR6] ;  /* 0x00000000060079b9 */ /* 0x0001e40008040000 */
[----:B------:R0:W-:Y:S02]  /*0110*/  UTMACCTL.PF [UR4] ;  /* 0x00000000040079b9 */ /* 0x0001e40008040000 */
[----:B0-----:R-:W-:Y:S01]  /*0120*/  NOP ;  /* 0x0000000000007918 */ /* 0x001fe20000000000 */
.L_x_1:
[----:B------:R-:W-:Y:S05]  /*0130*/  BSYNC B0 ;  /* 0x0000000000007941 */ /* 0x000fea0003800000 */
.L_x_0:
[----:B------:R-:W0:Y:S02]  /*0140*/  SHFL.IDX PT, R3, R0, RZ, 0x1f ;  /* 0x00001fff00037589 */ /* 0x000e2400000e0000 */
[----:B0-----:R-:W-:-:S13]  /*0150*/  ISETP.NE.AND P0, PT, R3, RZ, PT ;  /* 0x000000ff0300720c */ /* 0x001fda0003f05270 */
[----:B------:R-:W-:Y:S05]  /*0160*/  @P0 BRA `(.L_x_2) ;  /* 0x00000004000c0947 */ /* 0x000fea0003800000 */
[----:B------:R-:W-:Y:S01]  /*0170*/  ELECT P0, URZ, PT ;  /* 0x00000000003f782f */ /* 0x000fe20003800000 */
[----:B------:R-:W-:-:S12]  /*0180*/  BSSY B0, `(.L_x_2) ;  /* 0x0000041000007945 */ /* 0x000fd80003800000 */
[----:B------:R-:W-:Y:S05]  /*0190*/  @!P0 BRA `(.L_x_3) ;  /* 0x0000000000fc8947 */ /* 0x000fea0003800000 */
[----:B------:R-:W0:Y:S01]  /*01a0*/  S2UR UR8, SR_CgaCtaId ;  /* 0x00000000000879c3 */ /* 0x000e220000008800 */
[----:B------:R-:W-:Y:S01]  /*01b0*/  UMOV UR4, 0x400 ;  /* 0x0000040000047882 */ /* 0x000fe20000000000 */
[----:B------:R-:W-:Y:S01]  /*01c0*/  UMOV UR5, 0x1 ;  /* 0x0000000100057882 */ /* 0x000fe20000000000 */
[----:B------:R-:W-:Y:S02]  /*01d0*/  UMOV UR6, 0x80 ;  /* 0x0000008000067882 */ /* 0x000fe40000000000 */
[----:B------:R-:W-:-:S04]  /*01e0*/  UIADD3 UR6, -UR6, 0x100000, URZ ;  /* 0x0010000006067890 */ /* 0x000fc8000fffe13f */
[----:B------:R-:W-:Y:S02]  /*01f0*/  USHF.L.U32 UR7, UR6, 0xb, URZ ;  /* 0x0000000b06077899 */ /* 0x000fe4000800063f */
[----:B------:R-:W-:Y:S02]  /*0200*/  USHF.L.U32 UR6, UR6, 0x1, URZ ;  /* 0x0000000106067899 */ /* 0x000fe4000800063f */
[----:B0-----:R-:W-:Y:S02]  /*0210*/  ULEA UR8, UR8, UR4, 0x18 ;  /* 0x0000000408087291 */ /* 0x001fe4000f8ec03f */
[----:B------:R-:W-:-:S04]  /*0220*/  UIADD3 UR4, -UR5, 0x100000, URZ ;  /* 0x0010000005047890 */ /* 0x000fc8000fffe13f */
[----:B------:R-:W-:Y:S02]  /*0230*/  USHF.L.U32 UR5, UR4, 0xb, URZ ;  /* 0x0000000b04057899 */ /* 0x000fe4000800063f */
[----:B------:R-:W-:Y:S01]  /*0240*/  USHF.L.U32 UR4, UR4, 0x1, URZ ;  /* 0x0000000104047899 */ /* 0x000fe2000800063f */
[----:B------:R-:W0:Y:S11]  /*0250*/  FENCE.VIEW.ASYNC.S ;  /* 0x00000000000073c6 */ /* 0x000e360000000000 */
[----:B0-----:R0:W1:Y:S01]  /*0260*/  SYNCS.EXCH.64 URZ, [UR8], UR4 ;  /* 0x00000004083f75b2 */ /* 0x0010620008000100 */
[----:B------:R0:W2:Y:S01]  /*0270*/  SYNCS.EXCH.64 URZ, [UR8+0xc8], UR6 ;  /* 0x0000c806083f75b2 */ /* 0x0000a20008000100 */
[----:B------:R0:W3:Y:S01]  /*0280*/  SYNCS.EXCH.64 URZ, [UR8+0x8], UR4 ;  /* 0x00000804083f75b2 */ /* 0x0000e20008000100 */
[----:B------:R0:W4:Y:S01]  /*0290*/  SYNCS.EXCH.64 URZ, [UR8+0xd0], UR6 ;  /* 0x0000d006083f75b2 */ /* 0x0001220008000100 */
[----:B------:R0:W0:Y:S01]  /*02a0*/  SYNCS.EXCH.64 URZ, [UR8+0x10], UR4 ;  /* 0x00001004083f75b2 */ /* 0x0000220008000100 */
        /* <DEDUP_REMOVED lines=45> */
[----:B-1234-:R-:W-:Y:S01]  /*0580*/  NOP ;  /* 0x0000000000007918 */ /* 0x01efe20000000000 */
.L_x_3:
[----:B0-----:R-:W-:Y:S05]  /*0590*/  BSYNC B0 ;  /* 0x0000000000007941 */ /* 0x001fea0003800000 */
.L_x_2:
[----:B------:R-:W0:Y:S01]  /*05a0*/  SHFL.IDX PT, R6, R0, RZ, 0x1f ;  /* 0x00001fff00067589 */ /* 0x000e2200000e0000 */
[----:B------:R-:W-:Y:S01]  /*05b0*/  ELECT P0, URZ, PT ;  /* 0x00000000003f782f */ /* 0x000fe20003800000 */
[----:B------:R-:W-:Y:S01]  /*05c0*/  NOP ;  /* 0x0000000000007918 */ /* 0x000fe20000000000 */
[----:B------:R-:W-:Y:S01]  /*05d0*/  ELECT P1, URZ, PT ;  /* 0x00000000003f782f */ /* 0x000fe20003820000 */
[----:B------:R1:W2:Y:S01]  /*05e0*/  SHFL.IDX PT, R3, R0, RZ, 0x1f ;  /* 0x00001fff00037589 */ /* 0x0002a200000e0000 */
[----:B------:R-:W-:Y:S01]  /*05f0*/  UMOV UR4, 0x20 ;  /* 0x0000002000047882 */ /* 0x000fe20000000000 */
[----:B------:R-:W-:Y:S01]  /*0600*/  UMOV UR11, 0x80 ;  /* 0x00000080000b7882 */ /* 0x000fe20000000000 */
[----:B------:R-:W-:Y:S01]  /*0610*/  NOP ;  /* 0x0000000000007918 */ /* 0x000fe20000000000 */
[----:B------:R-:W3:Y:S01]  /*0620*/  SHFL.IDX PT, R4, R4, RZ, 0x1f ;  /* 0x00001fff04047589 */ /* 0x000ee200000e0000 */
[C---:B------:R-:W-:Y:S01]  /*0630*/  VIADD R31, R7.reuse, 0xffffffff ;  /* 0xffffffff071f7836 */ /* 0x040fe20000000000 */
[----:B------:R-:W-:Y:S01]  /*0640*/  ULDC.64 UR36, c[0x0][0x208] ;  /* 0x0000820000247ab9 */ /* 0x000fe20000000a00 */
[----:B------:R-:W-:-:S02]  /*0650*/  ISETP.NE.AND P2, PT, R7, RZ, PT ;  /* 0x000000ff0700720c */ /* 0x000fc40003f45270 */
[----:B-1----:R-:W-:Y:S02]  /*0660*/  SHF.R.S32.HI R0, RZ, 0x1f, R5 ;  /* 0x0000001fff007819 */ /* 0x002fe40000011405 */
[----:B------:R-:W-:Y:S02]  /*0670*/  ISETP.GE.U32.AND P3, PT, R31, 0x2, PT ;  /* 0x000000021f00780c */ /* 0x000fe40003f66070 */
[----:B------:R-:W-:-:S04]  /*0680*/  LEA.HI R0, R0, R5, RZ, 0x7 ;  /* 0x0000000500007211 */ /* 0x000fc800078f38ff */
[----:B------:R-:W-:Y:S02]  /*0690*/  LOP3.LUT R0, R0, 0xffffff80, RZ, 0xc0, !PT ;  /* 0xffffff8000007812 */ /* 0x000fe400078ec0ff */
[----:B0-----:R-:W-:Y:S02]  /*06a0*/  ISETP.NE.OR P0, PT, R6, RZ, !P0 ;  /* 0x000000ff0600720c */ /* 0x001fe40004705670 */
[----:B--2---:R-:W-:Y:S02]  /*06b0*/  ISETP.NE.OR P1, PT, R3, RZ, !P1 ;  /* 0x000000ff0300720c */ /* 0x004fe40004f25670 */
[----:B------:R-:W-:Y:S02]  /*06c0*/  SHF.R.S32.HI R3, RZ, 0x1f, R2 ;  /* 0x0000001fff037819 */ /* 0x000fe40000011402 */
[----:B---3--:R-:W-:Y:S01]  /*06d0*/  R2UR UR43, R4 ;  /* 0x00000000042b72ca */ /* 0x008fe200000e0000 */
[----:B------:R-:W-:Y:S01]  /*06e0*/  IMAD.IADD R4, R5, 0x1, -R0 ;  /* 0x0000000105047824 */ /* 0x000fe200078e0a00 */
[----:B------:R-:W-:-:S05]  /*06f0*/  LEA.HI R3, R3, R2, RZ, 0x2 ;  /* 0x0000000203037211 */ /* 0x000fca00078f10ff */
[----:B------:R-:W-:Y:S01]  /*0700*/  VOTEU.ALL UP0, P0 ;  /* 0x00000000003f7886 */ /* 0x000fe20000000000 */
[----:B------:R-:W-:Y:S01]  /*0710*/  LOP3.LUT R3, R3, 0xfffffffc, RZ, 0xc0, !PT ;  /* 0xfffffffc03037812 */ /* 0x000fe200078ec0ff */
[----:B------:R-:W-:-:S03]  /*0720*/  VOTEU.ALL UP1, P1 ;  /* 0x00000000003f7886 */ /* 0x000fc60000820000 */
[----:B------:R-:W0:Y:S01]  /*0730*/  @!UP0 S2UR UR7, SR_CgaCtaId ;  /* 0x00000000000789c3 */ /* 0x000e220000008800 */
[----:B------:R-:W-:Y:S01]  /*0740*/  @!UP0 UMOV UR6, 0x400 ;  /* 0x0000040000068882 */ /* 0x000fe20000000000 */
[----:B------:R-:W-:-:S04]  /*0750*/  @!UP0 UIADD3 UR4, -UR4, 0x100000, URZ ;  /* 0x0010000004048890 */ /* 0x000fc8000fffe13f */
[----:B------:R-:W-:Y:S02]  /*0760*/  @!UP0 USHF.L.U32 UR5, UR4, 0xb, URZ ;  /* 0x0000000b04058899 */ /* 0x000fe4000800063f */
[----:B------:R-:W-:Y:S01]  /*0770*/  @!UP0 USHF.L.U32 UR4, UR4, 0x1, URZ ;  /* 0x0000000104048899 */ /* 0x000fe2000800063f */
[----:B------:R-:W-:Y:S01]  /*0780*/  IMAD.IADD R14, R2, 0x1, -R3 ;  /* 0x00000001020e7824 */ /* 0x000fe200078e0a03 */
[----:B------:R-:W-:Y:S01]  /*0790*/  @!UP1 UMOV UR9, 0x400 ;  /* 0x0000040000099882 */ /* 0x000fe20000000000 */
[----:B------:R-:W-:Y:S01]  /*07a0*/  VOTEU.ALL UP2, P1 ;  /* 0x00000000003f7886 */ /* 0x000fe20000840000 */
[----:B------:R-:W-:Y:S01]  /*07b0*/  VOTEU.ALL UP3, P1 ;  /* 0x00000000003f7886 */ /* 0x000fe20000860000 */
[----:B------:R-:W-:Y:S01]  /*07c0*/  VOTEU.ALL UP4, P1 ;  /* 0x00000000003f7886 */ /* 0x000fe20000880000 */
[----:B------:R-:W1:Y:S01]  /*07d0*/  @!UP1 S2UR UR10, SR_CgaCtaId ;  /* 0x00000000000a99c3 */ /* 0x000e620000008800 */
[----:B------:R-:W-:Y:S01]  /*07e0*/  VOTEU.ALL UP5, P1 ;  /* 0x00000000003f7886 */ /* 0x000fe200008a0000 */
[----:B0-----:R-:W-:-:S02]  /*07f0*/  @!UP0 ULEA UR8, UR7, UR6, 0x18 ;  /* 0x0000000607088291 */ /* 0x001fc4000f8ec03f */
[----:B------:R-:W-:-:S04]  /*0800*/  @!UP1 UIADD3 UR6, -UR11, 0x100000, URZ ;  /* 0x001000000b069890 */ /* 0x000fc8000fffe13f */
[----:B------:R-:W-:Y:S02]  /*0810*/  @!UP1 USHF.L.U32 UR7, UR6, 0xb, URZ ;  /* 0x0000000b06079899 */ /* 0x000fe4000800063f */
[----:B------:R-:W-:Y:S01]  /*0820*/  @!UP1 USHF.L.U32 UR6, UR6, 0x1, URZ ;  /* 0x0000000106069899 */ /* 0x000fe2000800063f */
[----:B------:R-:W-:Y:S01]  /*0830*/  VOTEU.ALL UP0, P0 ;  /* 0x00000000003f7886 */ /* 0x000fe20000000000 */
[----:B-1----:R-:W-:Y:S01]  /*0840*/  @!UP1 ULEA UR9, UR10, UR9, 0x18 ;  /* 0x000000090a099291 */ /* 0x002fe2000f8ec03f */
[----:B------:R-:W-:Y:S02]  /*0850*/  VOTEU.ALL UP1, P0 ;  /* 0x00000000003f7886 */ /* 0x000fe40000020000 */
[----:B------:R-:W-:Y:S01]  /*0860*/  ULDC.64 UR10, c[0x0][0x598] ;  /* 0x00016600000a7ab9 */ /* 0x000fe20000000a00 */
[----:B------:R-:W-:Y:S01]  /*0870*/  ISETP.NE.AND P0, PT, R14, 0x3, PT ;  /* 0x000000030e00780c */ /* 0x000fe20003f05270 */
[----:B------:R-:W0:Y:S02]  /*0880*/  FENCE.VIEW.ASYNC.S ;  /* 0x00000000000073c6 */ /* 0x000e240000000000 */
[----:B0-----:R0:W1:Y:S01]  /*0890*/  @!UP0 SYNCS.EXCH.64 URZ, [UR8+0x1c0], UR4 ;  /* 0x0001c004083f85b2 */ /* 0x0010620008000100 */
[----:B------:R-:W-:-:S02]  /*08a0*/  ISETP.NE.U32.AND P1, PT, RZ, UR10, PT ;  /* 0x0000000aff007c0c */ /* 0x000fc4000bf25070 */
[----:B------:R-:W-:Y:S02]  /*08b0*/  ISETP.EQ.OR P0, PT, R14, RZ, !P0 ;  /* 0x000000ff0e00720c */ /* 0x000fe40004702670 */
[----:B------:R-:W-:Y:S02]  /*08c0*/  ISETP.NE.AND.EX P1, PT, RZ, UR11, PT, P1 ;  /* 0x0000000bff007c0c */ /* 0x000fe4000bf25310 */
[----:B------:R-:W-:-:S04]  /*08d0*/  ISETP.EQ.AND P0, PT, R7, RZ, P0 ;  /* 0x000000ff0700720c */ /* 0x000fc80000702270 */
[----:B------:R-:W-:-:S04]  /*08e0*/  SEL R23, RZ, 0x1, !P0 ;  /* 0x00000001ff177807 */ /* 0x000fc80004000000 */
[----:B------:R-:W-:Y:S01]  /*08f0*/  SEL R23, R23, 0x2, P3 ;  /* 0x0000000217177807 */ /* 0x000fe20001800000 */
[----:B------:R0:W1:Y:S01]  /*0900*/  @!UP1 SYNCS.EXCH.64 URZ, [UR8+0x1c8], UR4 ;  /* 0x0001c804083f95b2 */ /* 0x0000620008000100 */
[----:B------:R-:W-:Y:S01]  /*0910*/  NOP ;  /* 0x0000000000007918 */ /* 0x000fe20000000000 */
[----:B------:R0:W1:Y:S01]  /*0920*/  @!UP2 SYNCS.EXCH.64 URZ, [UR9+0x1a0], UR6 ;  /* 0x0001a006093fa5b2 */ /* 0x0000620008000100 */
[----:B------:R0:W1:Y:S01]  /*0930*/  @!UP3 SYNCS.EXCH.64 URZ, [UR9+0x1a8], UR6 ;  /* 0x0001a806093fb5b2 */ /* 0x0000620008000100 */
[----:B------:R0:W1:Y:S01]  /*0940*/  @!UP4 SYNCS.EXCH.64 URZ, [UR9+0x1b0], UR6 ;  /* 0x0001b006093fc5b2 */ /* 0x0000620008000100 */
[----:B------:R0:W1:Y:S01]  /*0950*/  @!UP5 SYNCS.EXCH.64 URZ, [UR9+0x1b8], UR6 ;  /* 0x0001b806093fd5b2 */ /* 0x0000620008000100 */
[----:B------:R-:W-:Y:S01]  /*0960*/  NOP ;  /* 0x0000000000007918 */ /* 0x000fe20000000000 */
[----:B-1----:R-:W-:Y:S06]  /*0970*/  BAR.SYNC.DEFER_BLOCKING 0x0 ;  /* 0x0000000000007b1d */ /* 0x002fec0000010000 */
[----:B0-----:R-:W-:Y:S05]  /*0980*/  @!P1 BRA `(.L_x_4) ;  /* 0x00000000001c9947 */ /* 0x001fea0003800000 */
[----:B------:R-:W0:Y:S02]  /*0990*/  LDC.64 R2, c[0x0][0x598] ;  /* 0x00016600ff027b82 */ /* 0x000e240000000a00 */
[----:B0-----:R-:W2:Y:S02]  /*09a0*/  LDG.E.64 R2, desc[UR36][R2.64] ;  /* 0x0000002402027981 */ /* 0x001ea4000c1e1b00 */
[----:B--2---:R-:W-:-:S04]  /*09b0*/  ISETP.NE.U32.AND P0, PT, R2, RZ, PT ;  /* 0x000000ff0200720c */ /* 0x004fc80003f05070 */
[----:B------:R-:W-:-:S13]  /*09c0*/  ISETP.NE.AND.EX P0, PT, R3, RZ, PT, P0 ;  /* 0x000000ff0300720c */ /* 0x000fda0003f05300 */
[----:B------:R-:W-:Y:S05]  /*09d0*/  @!P0 BRA `(.L_x_4) ;  /* 0x0000000000088947 */ /* 0x000fea0003800000 */
[----:B------:R1:W5:Y:S01]  /*09e0*/  LD.E R137, desc[UR36][R2.64] ;  /* 0x0000002402897980 */ /* 0x000362000c101900 */
[----:B------:R-:W-:Y:S05]  /*09f0*/  BRA `(.L_x_5) ;  /* 0x0000000000247947 */ /* 0x000fea0003800000 */
.L_x_4:
[----:B------:R-:W-:Y:S02]  /*0a00*/  ULDC.64 UR4, c[0x0][0x588] ;  /* 0x0001620000047ab9 */ /* 0x000fe40000000a00 */
[----:B------:R-:W-:-:S04]  /*0a10*/  ISETP.NE.U32.AND P0, PT, RZ, UR4, PT ;  /* 0x00000004ff007c0c */ /* 0x000fc8000bf05070 */
[----:B------:R-:W-:-:S13]  /*0a20*/  ISETP.NE.AND.EX P0, PT, RZ, UR5, PT, P0 ;  /* 0x00000005ff007c0c */ /* 0x000fda000bf05300 */
[----:B------:R-:W-:Y:S05]  /*0a30*/  @!P0 BRA `(.L_x_6) ;  /* 0x00000000000c8947 */ /* 0x000fea0003800000 */
[----:B------:R-:W0:Y:S02]  /*0a40*/  LDC.64 R2, c[0x0][0x588] ;  /* 0x00016200ff027b82 */ /* 0x000e240000000a00 */
[----:B0-----:R0:W5:Y:S01]  /*0a50*/  LDG.E R137, desc[UR36][R2.64] ;  /* 0x0000002402897981 */ /* 0x001162000c1e1900 */
[----:B------:R-:W-:Y:S05]  /*0a60*/  BRA `(.L_x_5) ;  /* 0x0000000000087947 */ /* 0x000fea0003800000 */
.L_x_6:
[----:B------:R-:W-:Y:S02]  /*0a70*/  ULDC UR4, c[0x0][0x580] ;  /* 0x0001600000047ab9 */ /* 0x000fe40000000800 */
[----:B------:R-:W-:-:S07]  /*0a80*/  IMAD.U32 R137, RZ, RZ, UR4 ;  /* 0x00000004ff897e24 */ /* 0x000fce000f8e00ff */
.L_x_5:
[----:B------:R-:W-:Y:S02]  /*0a90*/  ULDC.64 UR4, c[0x0][0x5a0] ;  /* 0x0001680000047ab9 */ /* 0x000fe40000000a00 */
[----:B------:R-:W-:-:S04]  /*0aa0*/  ISETP.NE.U32.AND P0, PT, RZ, UR4, PT ;  /* 0x00000004ff007c0c */ /* 0x000fc8000bf05070 */
[----:B------:R-:W-:-:S13]  /*0ab0*/  ISETP.NE.AND.EX P0, PT, RZ, UR5, PT, P0 ;  /* 0x00000005ff007c0c */ /* 0x000fda000bf05300 */
[----:B------:R-:W-:Y:S05]  /*0ac0*/  @!P0 BRA `(.L_x_7) ;  /* 0x00000000001c8947 */ /* 0x000fea0003800000 */
[----:B01----:R-:W0:Y:S02]  /*0ad0*/  LDC.64 R2, c[0x0][0x5a0] ;  /* 0x00016800ff027b82 */ /* 0x003e240000000a00 */
[----:B0-----:R-:W2:Y:S02]  /*0ae0*/  LDG.E.64 R2, desc[UR36][R2.64] ;  /* 0x0000002402027981 */ /* 0x001ea4000c1e1b00 */
[----:B--2---:R-:W-:-:S04]  /*0af0*/  ISETP.NE.U32.AND P0, PT, R2, RZ, PT ;  /* 0x000000ff0200720c */ /* 0x004fc80003f05070 */
[----:B------:R-:W-:-:S13]  /*0b00*/  ISETP.NE.AND.EX P0, PT, R3, RZ, PT, P0 ;  /* 0x000000ff0300720c */ /* 0x000fda0003f05300 */
[----:B------:R-:W-:Y:S05]  /*0b10*/  @!P0 BRA `(.L_x_7) ;  /* 0x0000000000088947 */ /* 0x000fea0003800000 */
[----:B------:R3:W5:Y:S01]  /*0b20*/  LD.E R136, desc[UR36][R2.64] ;  /* 0x0000002402887980 */ /* 0x000762000c101900 */
[----:B------:R-:W-:Y:S05]  /*0b30*/  BRA `(.L_x_8) ;  /* 0x0000000000247947 */ /* 0x000fea0003800000 */
.L_x_7:
[----:B------:R-:W-:Y:S02]  /*0b40*/  ULDC.64 UR4, c[0x0][0x590] ;  /* 0x0001640000047ab9 */ /* 0x000fe40000000a00 */
[----:B------:R-:W-:-:S04]  /*0b50*/  ISETP.NE.U32.AND P0, PT, RZ, UR4, PT ;  /* 0x00000004ff007c0c */ /* 0x000fc8000bf05070 */
[----:B------:R-:W-:-:S13]  /*0b60*/  ISETP.NE.AND.EX P0, PT, RZ, UR5, PT, P0 ;  /* 0x00000005ff007c0c */ /* 0x000fda000bf05300 */
[----:B------:R-:W-:Y:S05]  /*0b70*/  @!P0 BRA `(.L_x_9) ;  /* 0x00000000000c8947 */ /* 0x000fea0003800000 */
[----:B01----:R-:W0:Y:S02]  /*0b80*/  LDC.64 R2, c[0x0][0x590] ;  /* 0x00016400ff027b82 */ /* 0x003e240000000a00 */
[----:B0-----:R2:W5:Y:S01]  /*0b90*/  LDG.E R136, desc[UR36][R2.64] ;  /* 0x0000002402887981 */ /* 0x001562000c1e1900 */
[----:B------:R-:W-:Y:S05]  /*0ba0*/  BRA `(.L_x_8) ;  /* 0x0000000000087947 */ /* 0x000fea0003800000 */
.L_x_9:
[----:B------:R-:W-:Y:S02]  /*0bb0*/  ULDC UR4, c[0x0][0x584] ;  /* 0x0001610000047ab9 */ /* 0x000fe40000000800 */
[----:B------:R-:W-:-:S07]  /*0bc0*/  IMAD.U32 R136, RZ, RZ, UR4 ;  /* 0x00000004ff887e24 */ /* 0x000fce000f8e00ff */
.L_x_8:
[----:B0123--:R-:W0:Y:S01]  /*0bd0*/  LDC R2, c[0x0][0x65c] ;  /* 0x00019700ff027b82 */ /* 0x00fe220000000800 */
[----:B------:R-:W1:Y:S01]  /*0be0*/  S2R R15, SR_CTAID.Y ;  /* 0x00000000000f7919 */ /* 0x000e620000002600 */
[----:B------:R-:W-:Y:S01]  /*0bf0*/  ULDC UR6, c[0x0][0x28c] ;  /* 0x0000a30000067ab9 */ /* 0x000fe20000000800 */
[----:B------:R-:W-:Y:S01]  /*0c00*/  ISETP.NE.AND P0, PT, R7, 0x2, PT ;  /* 0x000000020700780c */ /* 0x000fe20003f05270 */
[----:B------:R-:W-:Y:S01]  /*0c10*/  UIADD3 UR6, UR6, 0x1f, URZ ;  /* 0x0000001f06067890 */ /* 0x000fe2000fffe03f */
[----:B------:R-:W2:Y:S01]  /*0c20*/  S2R R6, SR_CTAID.X ;  /* 0x0000000000067919 */ /* 0x000ea20000002500 */
[----:B------:R-:W-:Y:S01]  /*0c30*/  UMOV UR38, URZ ;  /* 0x0000003f00267c82 */ /* 0x000fe20008000000 */
[----:B------:R-:W-:Y:S01]  /*0c40*/  UMOV UR39, URZ ;  /* 0x0000003f00277c82 */ /* 0x000fe20008000000 */
[----:B------:R-:W-:Y:S01]  /*0c50*/  USHF.R.S32.HI UR7, URZ, 0x1f, UR6 ;  /* 0x0000001f3f077899 */ /* 0x000fe20008011406 */
[----:B------:R-:W-:-:S03]  /*0c60*/  ULDC.64 UR8, c[0x0][0x650] ;  /* 0x0001940000087ab9 */ /* 0x000fc60000000a00 */
[----:B------:R-:W-:-:S04]  /*0c70*/  ULEA.HI UR7, UR7, UR6, URZ, 0x5 ;  /* 0x0000000607077291 */ /* 0x000fc8000f8f283f */
[----:B------:R-:W-:Y:S01]  /*0c80*/  USHF.R.S32.HI UR40, URZ, 0x5, UR7 ;  /* 0x000000053f287899 */ /* 0x000fe20008011407 */
[----:B0-----:R-:W-:-:S13]  /*0c90*/  ISETP.NE.AND P1, PT, R2, 0x1, PT ;  /* 0x000000010200780c */ /* 0x001fda0003f25270 */
[----:B------:R-:W2:Y:S01]  /*0ca0*/  @P1 LDC R17, c[0x0][0x10] ;  /* 0x00000400ff111b82 */ /* 0x000ea20000000800 */
[----:B-1----:R-:W-:Y:S02]  /*0cb0*/  @P1 IMAD.MOV.U32 R8, RZ, RZ, R15 ;  /* 0x000000ffff081224 */ /* 0x002fe400078e000f */
[----:B------:R-:W-:Y:S02]  /*0cc0*/  @P1 IMAD.MOV.U32 R9, RZ, RZ, RZ ;  /* 0x000000ffff091224 */ /* 0x000fe400078e00ff */
[----:B------:R-:W-:-:S03]  /*0cd0*/  @P1 IMAD.MOV.U32 R7, RZ, RZ, RZ ;  /* 0x000000ffff071224 */ /* 0x000fc600078e00ff */
[----:B------:R-:W0:Y:S01]  /*0ce0*/  @!P1 LDC R3, c[0x0][0xc] ;  /* 0x00000300ff039b82 */ /* 0x000e220000000800 */
[----:B------:R-:W-:Y:S01]  /*0cf0*/  ULDC UR4, c[0x0][0xc] ;  /* 0x0000030000047ab9 */ /* 0x000fe20000000800 */
[----:B------:R-:W-:Y:S02]  /*0d00*/  ULDC UR5, c[0x0][0x10] ;  /* 0x0000040000057ab9 */ /* 0x000fe40000000800 */
[----:B------:R-:W-:-:S04]  /*0d10*/  UIMAD.WIDE.U32 UR4, UR4, UR5, URZ ;  /* 0x00000005040472a5 */ /* 0x000fc8000f8e003f */
[----:B------:R-:W1:Y:S01]  /*0d20*/  LDC R0, c[0x0][0x14] ;  /* 0x00000500ff007b82 */ /* 0x000e620000000800 */
[----:B--2---:R-:W-:-:S04]  /*0d30*/  @P1 IMAD.WIDE.U32 R16, R6, R17, R8 ;  /* 0x0000001106101225 */ /* 0x004fc800078e0008 */
[----:B------:R-:W-:Y:S02]  /*0d40*/  @P1 IMAD.IADD R17, R17, 0x1, R7 ;  /* 0x0000000111111824 */ /* 0x000fe400078e0207 */
[----:B------:R-:W-:Y:S02]  /*0d50*/  IMAD.MOV.U32 R7, RZ, RZ, RZ ;  /* 0x000000ffff077224 */ /* 0x000fe400078e00ff */
[----:B0-----:R-:W-:-:S04]  /*0d60*/  @!P1 IMAD.WIDE.U32 R8, R3, R15, R6 ;  /* 0x0000000f03089225 */ /* 0x001fc800078e0006 */
[----:B------:R-:W-:Y:S02]  /*0d70*/  @!P1 IMAD.MOV.U32 R16, RZ, RZ, R8 ;  /* 0x000000ffff109224 */ /* 0x000fe400078e0008 */
[----:B-1----:R-:W-:-:S04]  /*0d80*/  IMAD.WIDE.U32 R10, R0, UR4, RZ ;  /* 0x00000004000a7c25 */ /* 0x002fc8000f8e00ff */
[----:B------:R-:W-:Y:S01]  /*0d90*/  IMAD R3, R0, UR5, RZ ;  /* 0x0000000500037c24 */ /* 0x000fe2000f8e02ff */
[----:B------:R0:W-:Y:S01]  /*0da0*/  STL.64 [R1], R10 ;  /* 0x0000000a01007387 */ /* 0x0001e20000100a00 */
[----:B------:R-:W-:Y:S02]  /*0db0*/  @!P1 IMAD.MOV.U32 R17, RZ, RZ, R9 ;  /* 0x000000ffff119224 */ /* 0x000fe400078e0009 */
[----:B------:R-:W-:Y:S01]  /*0dc0*/  IMAD.IADD R0, R11, 0x1, R3 ;  /* 0x000000010b007824 */ /* 0x000fe200078e0203 */
[----:B------:R-:W-:Y:S06]  /*0dd0*/  @P0 BRA `(.L_x_10) ;  /* 0x0000000000200947 */ /* 0x000fec0003800000 */
[----:B------:R-:W-:Y:S01]  /*0de0*/  UISETP.GE.U32.AND UP0, UPT, UR40, 0x19, UPT ;  /* 0x000000192800788c */ /* 0x000fe2000bf06070 */
[----:B------:R-:W-:Y:S01]  /*0df0*/  IADD3 R16, P0, R16, R10, RZ ;  /* 0x0000000a10107210 */ /* 0x000fe20007f1e0ff */
[----:B------:R-:W-:Y:S01]  /*0e00*/  UIMAD.WIDE.U32 UR4, UR40, 0x51eb851f, URZ ;  /* 0x51eb851f280478a5 */ /* 0x000fe2000f8e003f */
[----:B------:R-:W-:-:S03]  /*0e10*/  UMOV UR39, URZ ;  /* 0x0000003f00277c82 */ /* 0x000fc60008000000 */
[----:B------:R-:W-:Y:S01]  /*0e20*/  USHF.R.U32.HI UR4, URZ, 0x3, UR5 ;  /* 0x000000033f047899 */ /* 0x000fe20008011605 */
[----:B------:R-:W-:-:S03]  /*0e30*/  IMAD.X R17, R0, 0x1, R17, P0 ;  /* 0x0000000100117824 */ /* 0x000fc600000e0611 */
[----:B------:R-:W-:Y:S02]  /*0e40*/  UIMAD UR38, UR4, -0x19, UR40 ;  /* 0xffffffe7042678a4 */ /* 0x000fe4000f8e0228 */
[----:B------:R-:W-:-:S12]  /*0e50*/  @UP0 ULOP3.LUT UR39, UR4, 0x1, URZ, 0xc0, !UPT ;  /* 0x0000000104270892 */ /* 0x000fd8000f8ec03f */
.L_x_10:
[----:B------:R-:W-:Y:S01]  /*0e60*/  ISETP.GE.U32.AND P0, PT, R16, UR8, PT ;  /* 0x0000000810007c0c */ /* 0x000fe2000bf06070 */
[----:B------:R-:W-:Y:S01]  /*0e70*/  IMAD.MOV.U32 R22, RZ, RZ, -0x1 ;  /* 0xffffffffff167424 */ /* 0x000fe200078e00ff */
[----:B------:R-:W-:Y:S01]  /*0e80*/  PRMT R3, RZ, 0x7610, R3 ;  /* 0x00007610ff037816 */ /* 0x000fe20000000003 */
[----:B------:R-:W-:Y:S01]  /*0e90*/  IMAD.MOV.U32 R19, RZ, RZ, -0x1 ;  /* 0xffffffffff137424 */ /* 0x000fe200078e00ff */
[----:B------:R-:W-:Y:S01]  /*0ea0*/  ISETP.GE.U32.AND.EX P0, PT, R17, UR9, PT, P0 ;  /* 0x0000000911007c0c */ /* 0x000fe2000bf06100 */
[----:B------:R-:W-:-:S12]  /*0eb0*/  IMAD.MOV.U32 R18, RZ, RZ, -0x1 ;  /* 0xffffffffff127424 */ /* 0x000fd800078e00ff */
[----:B------:R-:W-:Y:S05]  /*0ec0*/  @P0 BRA `(.L_x_11) ;  /* 0x0000000400580947 */ /* 0x000fea0003800000 */
[----:B------:R-:W1:Y:S01]  /*0ed0*/  LDC.64 R20, c[0x0][0x628] ;  /* 0x00018a00ff147b82 */ /* 0x000e620000000a00 */
[----:B------:R-:W-:Y:S02]  /*0ee0*/  IMAD.MOV.U32 R8, RZ, RZ, R16 ;  /* 0x000000ffff087224 */ /* 0x000fe400078e0010 */
[----:B------:R-:W-:-:S05]  /*0ef0*/  IMAD.MOV.U32 R9, RZ, RZ, R17 ;  /* 0x000000ffff097224 */ /* 0x000fca00078e0011 */
[----:B------:R-:W2:Y:S08]  /*0f00*/  LDC R18, c[0x0][0x630] ;  /* 0x00018c00ff127b82 */ /* 0x000eb00000000800 */
[----:B------:R-:W3:Y:S01]  /*0f10*/  LDC.64 R24, c[0x0][0x620] ;  /* 0x00018800ff187b82 */ /* 0x000ee20000000a00 */
[----:B-1----:R-:W-:-:S04]  /*0f20*/  ISETP.NE.U32.AND P0, PT, R20, RZ, PT ;  /* 0x000000ff1400720c */ /* 0x002fc80003f05070 */
[----:B------:R-:W-:-:S13]  /*0f30*/  ISETP.NE.AND.EX P0, PT, R21, RZ, PT, P0 ;  /* 0x000000ff1500720c */ /* 0x000fda0003f05300 */
[----:B--23--:R-:W-:Y:S05]  /*0f40*/  @!P0 BRA `(.L_x_12) ;  /* 0x0000000000288947 */ /* 0x00cfea0003800000 */
[----:B------:R-:W1:Y:S02]  /*0f50*/  LDC R3, c[0x0][0x634] ;  /* 0x00018d00ff037b82 */ /* 0x000e640000000800 */
[----:B-1----:R-:W-:-:S05]  /*0f60*/  IADD3 R3, P0, R16, R3, RZ ;  /* 0x0000000310037210 */ /* 0x002fca0007f1e0ff */
[----:B------:R-:W-:-:S04]  /*0f70*/  IMAD.X R19, RZ, RZ, R17, P0 ;  /* 0x000000ffff137224 */ /* 0x000fc800000e0611 */
[----:B------:R-:W-:-:S04]  /*0f80*/  IMAD.WIDE.U32 R8, R19, R20, RZ ;  /* 0x0000001413087225 */ /* 0x000fc800078e00ff */
[----:B0-----:R-:W-:-:S04]  /*0f90*/  IMAD.WIDE.U32 R10, P0, R3, R21, R8 ;  /* 0x00000015030a7225 */ /* 0x001fc80007800008 */
[----:B------:R-:W-:-:S04]  /*0fa0*/  IMAD.WIDE.U32 R8, R3, R20, RZ ;  /* 0x0000001403087225 */ /* 0x000fc800078e00ff */
[----:B------:R-:W-:Y:S01]  /*0fb0*/  IMAD.X R13, RZ, RZ, RZ, P0 ;  /* 0x000000ffff0d7224 */ /* 0x000fe200000e06ff */
[----:B------:R-:W-:Y:S01]  /*0fc0*/  IADD3 RZ, P0, R9, R10, RZ ;  /* 0x0000000a09ff7210 */ /* 0x000fe20007f1e0ff */
[----:B------:R-:W-:-:S04]  /*0fd0*/  IMAD.MOV.U32 R12, RZ, RZ, R11 ;  /* 0x000000ffff0c7224 */ /* 0x000fc800078e000b */
[----:B------:R-:W-:-:S08]  /*0fe0*/  IMAD.WIDE.U32.X R8, R19, R21, R12, P0 ;  /* 0x0000001513087225 */ /* 0x000fd000000e040c */
.L_x_12:
[-CC-:B------:R-:W-:Y:S01]  /*0ff0*/  SHF.R.U64 R30, R8, R18.reuse, R9.reuse ;  /* 0x00000012081e7219 */ /* 0x180fe20000001209 */
[----:B------:R-:W1:Y:S01]  /*1000*/  LDC R12, c[0x0][0x618] ;  /* 0x00018600ff0c7b82 */ /* 0x000e620000000800 */
[----:B------:R-:W-:Y:S01]  /*1010*/  SHF.R.U32.HI R7, RZ, R18, R9 ;  /* 0x00000012ff077219 */ /* 0x000fe20000011609 */
[----:B------:R-:W-:Y:S01]  /*1020*/  ULDC UR4, c[0x0][0x150] ;  /* 0x0000540000047ab9 */ /* 0x000fe20000000800 */
[----:B0-----:R-:W-:Y:S02]  /*1030*/  IADD3 R11, P0, RZ, -R30, RZ ;  /* 0x8000001eff0b7210 */ /* 0x001fe40007f1e0ff */
[----:B------:R-:W-:-:S03]  /*1040*/  I2FP.F32.U32 R3, R6 ;  /* 0x0000000600037245 */ /* 0x000fc60000201000 */
[----:B------:R-:W0:Y:S01]  /*1050*/  LDC.64 R26, c[0x0][0x640] ;  /* 0x00019000ff1a7b82 */ /* 0x000e220000000a00 */
[----:B------:R-:W-:Y:S02]  /*1060*/  IMAD.X R13, RZ, RZ, ~R7, P0 ;  /* 0x000000ffff0d7224 */ /* 0x000fe400000e0e07 */
[----:B------:R-:W-:Y:S01]  /*1070*/  FMUL R3, R3, UR4 ;  /* 0x0000000403037c20 */ /* 0x000fe20008400000 */
[----:B------:R-:W-:Y:S01]  /*1080*/  IMAD.WIDE.U32 R8, R11, R24, R16 ;  /* 0x000000180b087225 */ /* 0x000fe200078e0010 */
[----:B------:R-:W-:-:S03]  /*1090*/  ULDC UR4, c[0x0][0x154] ;  /* 0x0000550000047ab9 */ /* 0x000fc60000000800 */
[----:B------:R-:W-:Y:S01]  /*10a0*/  IMAD R10, R13, R24, RZ ;  /* 0x000000180d0a7224 */ /* 0x000fe200078e02ff */
[----:B------:R-:W2:Y:S01]  /*10b0*/  LDC R7, c[0x0][0x144] ;  /* 0x00005100ff077b82 */ /* 0x000ea20000000800 */
[----:B------:R-:W3:Y:S02]  /*10c0*/  F2I.U32.TRUNC.NTZ R3, R3 ;  /* 0x0000000300037305 */ /* 0x000ee4000020f000 */
[----:B------:R-:W-:-:S04]  /*10d0*/  IMAD R11, R11, R25, R10 ;  /* 0x000000190b0b7224 */ /* 0x000fc800078e020a */
[----:B------:R-:W-:Y:S01]  /*10e0*/  IMAD.IADD R9, R9, 0x1, R11 ;  /* 0x0000000109097824 */ /* 0x000fe200078e020b */
[----:B------:R-:W4:Y:S01]  /*10f0*/  LDC R18, c[0x0][0x608] ;  /* 0x00018200ff127b82 */ /* 0x000f220000000800 */
[----:B------:R-:W-:-:S03]  /*1100*/  IMAD.MOV.U32 R11, RZ, RZ, -0x1 ;  /* 0xffffffffff0b7424 */ /* 0x000fc600078e00ff */
[-C--:B-1----:R-:W-:Y:S02]  /*1110*/  SHF.R.U64 R22, R8, R12.reuse, R9 ;  /* 0x0000000c08167219 */ /* 0x082fe40000001209 */
[----:B------:R-:W-:Y:S02]  /*1120*/  I2FP.F32.U32 R8, R15 ;  /* 0x0000000f00087245 */ /* 0x000fe40000201000 */
[----:B------:R-:W1:Y:S01]  /*1130*/  LDC R24, c[0x0][0x658] ;  /* 0x00019600ff187b82 */ /* 0x000e620000000800 */
[----:B0-----:R-:W-:Y:S01]  /*1140*/  ISETP.NE.U32.AND P0, PT, R26, RZ, PT ;  /* 0x000000ff1a00720c */ /* 0x001fe20003f05070 */
[----:B---3--:R-:W-:Y:S01]  /*1150*/  IMAD.MOV R10, RZ, RZ, -R3 ;  /* 0x000000ffff0a7224 */ /* 0x008fe200078e0a03 */
[----:B------:R-:W-:Y:S01]  /*1160*/  SHF.R.U32.HI R9, RZ, R12, R9 ;  /* 0x0000000cff097219 */ /* 0x000fe20000011609 */
[----:B------:R-:W-:Y:S01]  /*1170*/  FMUL R8, R8, UR4 ;  /* 0x0000000408087c20 */ /* 0x000fe20008400000 */
[----:B------:R-:W-:-:S03]  /*1180*/  ISETP.NE.AND.EX P0, PT, R27, RZ, PT, P0 ;  /* 0x000000ff1b00720c */ /* 0x000fc60003f05300 */
[----:B------:R-:W0:Y:S01]  /*1190*/  LDC R20, c[0x0][0x148] ;  /* 0x00005200ff147b82 */ /* 0x000e220000000800 */
[----:B--2---:R-:W-:-:S07]  /*11a0*/  IMAD R3, R7, R10, R6 ;  /* 0x0000000a07037224 */ /* 0x004fce00078e0206 */
[----:B------:R-:W2:Y:S01]  /*11b0*/  LDC R21, c[0x0][0x600] ;  /* 0x00018000ff157b82 */ /* 0x000ea20000000800 */
[-CC-:B----4-:R-:W-:Y:S02]  /*11c0*/  SHF.R.U64 R32, R22, R18.reuse, R9.reuse ;  /* 0x0000001216207219 */ /* 0x190fe40000001209 */
[----:B------:R-:W-:Y:S01]  /*11d0*/  SHF.R.U32.HI R7, RZ, R18, R9 ;  /* 0x00000012ff077219 */ /* 0x000fe20000011609 */
[----:B------:R-:W-:Y:S01]  /*11e0*/  IMAD.MOV.U32 R9, RZ, RZ, 0x1 ;  /* 0x00000001ff097424 */ /* 0x000fe200078e00ff */
[----:B------:R3:W4:Y:S03]  /*11f0*/  F2I.U32.TRUNC.NTZ R18, R8 ;  /* 0x0000000800127305 */ /* 0x000726000020f000 */
[----:B------:R-:W0:Y:S01]  /*1200*/  LDC R25, c[0x0][0x648] ;  /* 0x00019200ff197b82 */ /* 0x000e220000000800 */
[-C--:B-1----:R-:W-:Y:S02]  /*1210*/  SHF.L.U32 R6, R11, R24.reuse, RZ ;  /* 0x000000180b067219 */ /* 0x082fe400000006ff */
[----:B------:R-:W-:-:S02]  /*1220*/  SHF.R.U64 R34, R32, R24, R7 ;  /* 0x0000001820227219 */ /* 0x000fc40000001207 */
[----:B------:R-:W-:Y:S02]  /*1230*/  LOP3.LUT R13, RZ, R6, RZ, 0x33, !PT ;  /* 0x00000006ff0d7212 */ /* 0x000fe400078e33ff */
[-C--:B------:R-:W-:Y:S01]  /*1240*/  SHF.R.U32.HI R7, RZ, R24.reuse, R7 ;  /* 0x00000018ff077219 */ /* 0x080fe20000011607 */
[----:B------:R-:W1:Y:S01]  /*1250*/  LDC R29, c[0x0][0x638] ;  /* 0x00018e00ff1d7b82 */ /* 0x000e620000000800 */
[----:B------:R-:W-:Y:S01]  /*1260*/  SHF.L.U32 R12, R9, R24, RZ ;  /* 0x00000018090c7219 */ /* 0x000fe200000006ff */
[----:B------:R-:W-:-:S06]  /*1270*/  IMAD.MOV.U32 R6, RZ, RZ, R34 ;  /* 0x000000ffff067224 */ /* 0x000fcc00078e0022 */
[----:B------:R-:W0:Y:S01]  /*1280*/  LDC R28, c[0x0][0x610] ;  /* 0x00018400ff1c7b82 */ /* 0x000e220000000800 */
[----:B---34-:R-:W-:Y:S05]  /*1290*/  @!P0 BRA `(.L_x_13) ;  /* 0x0000000000288947 */ /* 0x018fea0003800000 */
[----:B------:R-:W3:Y:S02]  /*12a0*/  LDC R11, c[0x0][0x64c] ;  /* 0x00019300ff0b7b82 */ /* 0x000ee40000000800 */
[----:B---3--:R-:W-:-:S05]  /*12b0*/  IADD3 R11, P0, R34, R11, RZ ;  /* 0x0000000b220b7210 */ /* 0x008fca0007f1e0ff */
[----:B------:R-:W-:-:S04]  /*12c0*/  IMAD.X R19, RZ, RZ, R7, P0 ;  /* 0x000000ffff137224 */ /* 0x000fc800000e0607 */
[----:B------:R-:W-:-:S04]  /*12d0*/  IMAD.WIDE.U32 R6, R19, R26, RZ ;  /* 0x0000001a13067225 */ /* 0x000fc800078e00ff */
[----:B------:R-:W-:-:S04]  /*12e0*/  IMAD.WIDE.U32 R8, P0, R11, R27, R6 ;  /* 0x0000001b0b087225 */ /* 0x000fc80007800006 */
[----:B------:R-:W-:-:S04]  /*12f0*/  IMAD.WIDE.U32 R6, R11, R26, RZ ;  /* 0x0000001a0b067225 */ /* 0x000fc800078e00ff */
[----:B------:R-:W-:Y:S01]  /*1300*/  IMAD.X R11, RZ, RZ, RZ, P0 ;  /* 0x000000ffff0b7224 */ /* 0x000fe200000e06ff */
[----:B------:R-:W-:Y:S01]  /*1310*/  IADD3 RZ, P0, R7, R8, RZ ;  /* 0x0000000807ff7210 */ /* 0x000fe20007f1e0ff */
[----:B------:R-:W-:-:S04]  /*1320*/  IMAD.MOV.U32 R10, RZ, RZ, R9 ;  /* 0x000000ffff0a7224 */ /* 0x000fc800078e0009 */
[----:B------:R-:W-:-:S08]  /*1330*/  IMAD.WIDE.U32.X R6, R19, R27, R10, P0 ;  /* 0x0000001b13067225 */ /* 0x000fd000000e040a */
.L_x_13:
[----:B0-----:R-:W-:Y:S01]  /*1340*/  SHF.R.U64 R6, R6, R25, R7 ;  /* 0x0000001906067219 */ /* 0x001fe20000001207 */
[----:B--2---:R-:W-:Y:S01]  /*1350*/  VIADD R7, R21, 0xffffffff ;  /* 0xffffffff15077836 */ /* 0x004fe20000000000 */
[----:B------:R-:W-:Y:S01]  /*1360*/  LOP3.LUT R13, R32, R13, RZ, 0xc0, !PT ;  /* 0x0000000d200d7212 */ /* 0x000fe200078ec0ff */
[----:B------:R-:W-:Y:S02]  /*1370*/  IMAD.MOV R18, RZ, RZ, -R18 ;  /* 0x000000ffff127224 */ /* 0x000fe400078e0a12 */
[----:B------:R-:W-:Y:S01]  /*1380*/  IMAD.MOV R8, RZ, RZ, -R6 ;  /* 0x000000ffff087224 */ /* 0x000fe200078e0a06 */
[----:B------:R-:W-:Y:S01]  /*1390*/  LOP3.LUT R7, R22, R7, RZ, 0xc0, !PT ;  /* 0x0000000716077212 */ /* 0x000fe200078ec0ff */
[----:B------:R-:W-:Y:S02]  /*13a0*/  IMAD R12, R12, R6, R13 ;  /* 0x000000060c0c7224 */ /* 0x000fe400078e020d */
[----:B------:R-:W-:Y:S02]  /*13b0*/  @P1 IMAD R3, R20, R18, R15 ;  /* 0x0000001214031224 */ /* 0x000fe400078e020f */
[----:B-1----:R-:W-:-:S02]  /*13c0*/  IMAD R6, R8, R29, R34 ;  /* 0x0000001d08067224 */ /* 0x002fc400078e0222 */
[----:B------:R-:W-:Y:S02]  /*13d0*/  IMAD R22, R12, R28, R3 ;  /* 0x0000001c0c167224 */ /* 0x000fe400078e0203 */
[----:B------:R-:W-:Y:S02]  /*13e0*/  IMAD R7, R6, R21, R7 ;  /* 0x0000001506077224 */ /* 0x000fe400078e0207 */
[----:B------:R-:W-:Y:S02]  /*13f0*/  IMAD.MOV.U32 R3, RZ, RZ, 0x1 ;  /* 0x00000001ff037424 */ /* 0x000fe400078e00ff */
[----:B------:R-:W-:Y:S01]  /*1400*/  IMAD.MOV.U32 R18, RZ, RZ, R30 ;  /* 0x000000ffff127224 */ /* 0x000fe200078e001e */
[----:B------:R-:W-:Y:S02]  /*1410*/  SEL R19, R7, R22, !P1 ;  /* 0x0000001607137207 */ /* 0x000fe40004800000 */
[----:B------:R-:W-:-:S07]  /*1420*/  SEL R22, R22, R7, !P1 ;  /* 0x0000000716167207 */ /* 0x000fce0004800000 */
.L_x_11:
[----:B------:R-:W-:Y:S05]  /*1430*/  @!P2 BRA `(.L_x_14) ;  /* 0x000000740034a947 */ /* 0x000fea0003800000 */
[----:B------:R-:W-:-:S13]  /*1440*/  ISETP.GT.U32.AND P0, PT, R31, 0x1, PT ;  /* 0x000000011f00780c */ /* 0x000fda0003f04070 */
[----:B------:R-:W-:Y:S05]  /*1450*/  @P0 EXIT ;  /* 0x000000000000094d */ /* 0x000fea0003800000 */
.L_x_15:
[----:B------:R-:W-:-:S08]  /*1460*/  NOP ;  /* 0x0000000000007918 */ /* 0x000fd00000000000 */
[----:B------:R-:W1:Y:S02]  /*1470*/  USETMAXREG.TRY_ALLOC.CTAPOOL UP0, 0xe8 ;  /* 0x000000e8000079c8 */ /* 0x000e640008000600 */
[----:B-1----:R-:W-:-:S13]  /*1480*/  PLOP3.LUT P0, PT, PT, PT, UP0, 0x80, 0x0 ;  /* 0x000000000000781c */ /* 0x002fda0003f0f008 */
[----:B------:R-:W-:Y:S05]  /*1490*/  @!P0 BRA `(.L_x_15) ;  /* 0xfffffffc00f08947 */ /* 0x000fea000383ffff */
[----:B------:R-:W-:-:S13]  /*14a0*/  LOP3.LUT P0, RZ, R3, 0xff, RZ, 0xc0, !PT ;  /* 0x000000ff03ff7812 */ /* 0x000fda000780c0ff */
[----:B------:R-:W-:Y:S05]  /*14b0*/  @!P0 EXIT ;  /* 0x000000000000894d */ /* 0x000fea0003800000 */
[----:B------:R-:W2:Y:S01]  /*14c0*/  LDL.64 R8, [R1] ;  /* 0x0000000001087983 */ /* 0x000ea20000100a00 */
[----:B------:R-:W-:Y:S01]  /*14d0*/  SHF.R.S32.HI R3, RZ, 0x1f, R4 ;  /* 0x0000001fff037819 */ /* 0x000fe20000011404 */
[----:B------:R-:W1:Y:S01]  /*14e0*/  S2UR UR4, SR_CgaCtaId ;  /* 0x00000000000479c3 */ /* 0x000e620000008800 */
[----:B------:R-:W-:Y:S02]  /*14f0*/  UISETP.LT.AND UP0, UPT, UR40, 0x1, UPT ;  /* 0x000000012800788c */ /* 0x000fe4000bf01270 */
[CC--:B------:R-:W-:Y:S01]  /*1500*/  LEA.HI R5, R3.reuse, R4.reuse, RZ, 0x2 ;  /* 0x0000000403057211 */ /* 0x0c0fe200078f10ff */
[----:B------:R-:W-:Y:S01]  /*1510*/  UIADD3 UR5, UR43, -0x1, URZ ;  /* 0xffffffff2b057890 */ /* 0x000fe2000fffe03f */
[----:B------:R-:W-:Y:S01]  /*1520*/  LEA.HI R3, R3, R4, RZ, 0x5 ;  /* 0x0000000403037211 */ /* 0x000fe200078f28ff */
[----:B------:R-:W-:Y:S01]  /*1530*/  USEL UR42, UR40, 0x1, UP0 ;  /* 0x00000001282a7887 */ /* 0x000fe20008000000 */
[--C-:B------:R-:W-:Y:S01]  /*1540*/  SHF.R.S32.HI R138, RZ, 0x2, R5.reuse ;  /* 0x00000002ff8a7819 */ /* 0x100fe20000011405 */
[----:B------:R-:W3:Y:S01]  /*1550*/  LDC R142, c[0x0][0x658] ;  /* 0x00019600ff8e7b82 */ /* 0x000ee20000000800 */
[----:B------:R-:W-:Y:S01]  /*1560*/  SHF.R.S32.HI R7, RZ, 0x1f, R5 ;  /* 0x0000001fff077819 */ /* 0x000fe20000011405 */
[----:B------:R-:W-:Y:S01]  /*1570*/  UMOV UR41, 0x400 ;  /* 0x0000040000297882 */ /* 0x000fe20000000000 */
[----:B------:R-:W-:Y:S01]  /*1580*/  SHF.R.S32.HI R3, RZ, 0x5, R3 ;  /* 0x00000005ff037819 */ /* 0x000fe20000011403 */
[----:B------:R-:W-:Y:S01]  /*1590*/  UISETP.NE.AND UP0, UPT, UR5, URZ, UPT ;  /* 0x0000003f0500728c */ /* 0x000fe2000bf05270 */
[----:B------:R-:W-:Y:S01]  /*15a0*/  LEA.HI R7, R7, R138, RZ, 0x3 ;  /* 0x0000008a07077211 */ /* 0x000fe200078f18ff */
[----:B------:R-:W-:Y:S01]  /*15b0*/  ULDC UR6, c[0x0][0x284] ;  /* 0x0000a10000067ab9 */ /* 0x000fe20000000800 */
[----:B------:R-:W-:Y:S01]  /*15c0*/  LOP3.LUT R5, R5, 0xfffffffc, RZ, 0xc0, !PT ;  /* 0xfffffffc05057812 */ /* 0x000fe200078ec0ff */
[----:B------:R-:W4:Y:S01]  /*15d0*/  LDC R6, c[0x0][0x288] ;  /* 0x0000a200ff067b82 */ /* 0x000f220000000800 */
[----:B------:R-:W-:Y:S01]  /*15e0*/  LOP3.LUT R7, R7, 0xfffffff8, RZ, 0xc0, !PT ;  /* 0xfffffff807077812 */ /* 0x000fe200078ec0ff */
[----:B------:R-:W-:-:S02]  /*15f0*/  USHF.L.U32 UR45, UR40, 0x1, URZ ;  /* 0x00000001282d7899 */ /* 0x000fc4000800063f */
[----:B------:R-:W-:Y:S01]  /*1600*/  IMAD.IADD R5, R4, 0x1, -R5 ;  /* 0x0000000104057824 */ /* 0x000fe200078e0a05 */
[----:B------:R-:W-:Y:S01]  /*1610*/  UIADD3 UR42, -UR42, UR40, URZ ;  /* 0x000000282a2a7290 */ /* 0x000fe2000fffe13f */
[----:B------:R-:W-:Y:S01]  /*1620*/  IMAD.IADD R138, R138, 0x1, -R7 ;  /* 0x000000018a8a7824 */ /* 0x000fe200078e0a07 */
[----:B-1----:R-:W-:Y:S01]  /*1630*/  ULEA UR41, UR4, UR41, 0x18 ;  /* 0x0000002904297291 */ /* 0x002fe2000f8ec03f */
[----:B------:R-:W-:Y:S01]  /*1640*/  IMAD.MOV.U32 R7, RZ, RZ, 0x1 ;  /* 0x00000001ff077424 */ /* 0x000fe200078e00ff */
[----:B------:R-:W-:Y:S02]  /*1650*/  USHF.L.U32 UR4, UR5, 0x3, URZ ;  /* 0x0000000305047899 */ /* 0x000fe4000800063f */
[--C-:B------:R-:W-:Y:S01]  /*1660*/  SHF.R.S32.HI R139, RZ, 0x1f, R138.reuse ;  /* 0x0000001fff8b7819 */ /* 0x100fe2000001148a */
[--C-:B------:R-:W-:Y:S01]  /*1670*/  IMAD R146, R3, -0x10, -R138.reuse ;  /* 0xfffffff003927824 */ /* 0x100fe200078e0a8a */
[----:B------:R-:W-:Y:S01]  /*1680*/  USEL UR5, URZ, 0x1, UP0 ;  /* 0x000000013f057887 */ /* 0x000fe20008000000 */
[----:B------:R-:W-:Y:S01]  /*1690*/  IMAD.SHL.U32 R140, R5, 0x2, RZ ;  /* 0x00000002058c7824 */ /* 0x000fe200078e00ff */
[----:B------:R-:W-:Y:S01]  /*16a0*/  UIADD3 UR46, UR41, 0x1a0, URZ ;  /* 0x000001a0292e7890 */ /* 0x000fe2000fffe03f */
[----:B------:R-:W-:Y:S01]  /*16b0*/  IMAD.WIDE R138, R3, 0x10, R138 ;  /* 0x00000010038a7825 */ /* 0x000fe200078e028a */
[----:B------:R-:W-:-:S02]  /*16c0*/  ULOP3.LUT UR4, UR4, 0x8, URZ, 0xc0, !UPT ;  /* 0x0000000804047892 */ /* 0x000fc4000f8ec03f */
[----:B------:R-:W-:Y:S01]  /*16d0*/  SHF.R.S32.HI R141, RZ, 0x1f, R140 ;  /* 0x0000001fff8d7819 */ /* 0x000fe2000001148c */
[----:B------:R-:W-:Y:S01]  /*16e0*/  IMAD.MOV.U32 R3, RZ, RZ, -0x1 ;  /* 0xffffffffff037424 */ /* 0x000fe200078e00ff */
[----:B------:R-:W-:Y:S01]  /*16f0*/  ULEA UR43, UR43, UR46, 0x3 ;  /* 0x0000002e2b2b7291 */ /* 0x000fe2000f8e183f */
[----:B------:R-:W-:Y:S01]  /*1700*/  IMAD.U32 R148, RZ, RZ, UR5 ;  /* 0x00000005ff947e24 */ /* 0x000fe2000f8e00ff */
[----:B------:R-:W-:Y:S01]  /*1710*/  ULOP3.LUT UR47, UR4, 0x8, URZ, 0x3c, !UPT ;  /* 0x00000008042f7892 */ /* 0x000fe2000f8e3c3f */
[----:B----4-:R-:W-:Y:S01]  /*1720*/  IMAD R143, R5, -0x2, R6 ;  /* 0xfffffffe058f7824 */ /* 0x010fe200078e0206 */
[-C--:B---3--:R-:W-:Y:S01]  /*1730*/  SHF.L.U32 R3, R3, R142.reuse, RZ ;  /* 0x0000008e03037219 */ /* 0x088fe200000006ff */
[----:B------:R-:W-:Y:S01]  /*1740*/  VIADD R146, R146, UR6 ;  /* 0x0000000692927c36 */ /* 0x000fe20008000000 */
[----:B------:R-:W-:Y:S01]  /*1750*/  SHF.L.U32 R142, R7, R142, RZ ;  /* 0x0000008e078e7219 */ /* 0x000fe200000006ff */
[----:B------:R-:W-:Y:S01]  /*1760*/  ULOP3.LUT UR44, UR4, 0x18, URZ, 0x3c, !UPT ;  /* 0x00000018042c7892 */ /* 0x000fe2000f8e3c3f */
[----:B------:R-:W-:-:S02]  /*1770*/  LOP3.LUT R145, RZ, R3, RZ, 0x33, !PT ;  /* 0x00000003ff917212 */ /* 0x000fc400078e33ff */
[----:B--2---:R-:W-:-:S09]  /*1780*/  SHF.L.U64.HI R144, R8, 0x1, R0 ;  /* 0x0000000108907819 */ /* 0x004fd20000010200 */
.L_x_263:
[----:B------:R-:W-:-:S04]  /*1790*/  SHF.L.U32 R0, R148, 0x1f, RZ ;  /* 0x0000001f94007819 */ /* 0x000fc800000006ff */
[----:B-1----:R-:W1:Y:S02]  /*17a0*/  SYNCS.PHASECHK.TRANS64.TRYWAIT P0, [UR43+-0x8], R0 ;  /* 0xfffff800ff0075a7 */ /* 0x002e64000800016b */
[----:B-12-4-:R-:W-:Y:S05]  /*17b0*/  @!P0 BRA `(.L_x_16) ;  /* 0x0000008c00308947 */ /* 0x016fea0003800000 */
.L_x_306:
[----:B------:R-:W-:Y:S02]  /*17c0*/  ULDC UR4, c[0x0][0x28c] ;  /* 0x0000a30000047ab9 */ /* 0x000fe40000000800 */
[----:B------:R-:W-:-:S13]  /*17d0*/  ISETP.LT.AND P0, PT, RZ, UR4, PT ;  /* 0x00000004ff007c0c */ /* 0x000fda000bf01270 */
[----:B------:R-:W-:Y:S05]  /*17e0*/  @P0 BRA `(.L_x_17) ;  /* 0x0000000000400947 */ /* 0x000fea0003800000 */
[----:B-1----:R-:W-:Y:S01]  /*17f0*/  MOV R0, 0x0 ;  /* 0x0000000000007802 */ /* 0x002fe20000000f00 */
[----:B------:R-:W-:Y:S01]  /*1800*/  ULDC.64 UR4, c[0x4][0x68] ;  /* 0x01001a0000047ab9 */ /* 0x000fe20000000a00 */
[----:B------:R-:W-:Y:S01]  /*1810*/  ULDC.64 UR6, c[0x4][0x8] ;  /* 0x0100020000067ab9 */ /* 0x000fe20000000a00 */
[----:B------:R-:W-:Y:S01]  /*1820*/  IMAD.U32 R4, RZ, RZ, UR4 ;  /* 0x00000004ff047e24 */ /* 0x000fe2000f8e00ff */
[----:B------:R1:W2:Y:S01]  /*1830*/  LDC.64 R14, c[0x4][R0] ;  /* 0x01000000000e7b82 */ /* 0x0002a20000000a00 */
[----:B------:R-:W-:Y:S01]  /*1840*/  IMAD.U32 R5, RZ, RZ, UR5 ;  /* 0x00000005ff057e24 */ /* 0x000fe2000f8e00ff */
[----:B------:R-:W-:Y:S01]  /*1850*/  ULDC.64 UR4, c[0x4][0x70] ;  /* 0x01001c0000047ab9 */ /* 0x000fe20000000a00 */
[----:B0-----:R-:W-:Y:S02]  /*1860*/  IMAD.U32 R10, RZ, RZ, UR6 ;  /* 0x00000006ff0a7e24 */ /* 0x001fe4000f8e00ff */
[----:B------:R-:W-:Y:S02]  /*1870*/  IMAD.U32 R6, RZ, RZ, UR4 ;  /* 0x00000004ff067e24 */ /* 0x000fe4000f8e00ff */
[----:B------:R-:W-:-:S02]  /*1880*/  IMAD.U32 R7, RZ, RZ, UR5 ;  /* 0x00000005ff077e24 */ /* 0x000fc4000f8e00ff */
[----:B------:R-:W-:Y:S02]  /*1890*/  IMAD.U32 R11, RZ, RZ, UR7 ;  /* 0x00000007ff0b7e24 */ /* 0x000fe4000f8e00ff */
[----:B------:R-:W-:Y:S02]  /*18a0*/  IMAD.MOV.U32 R8, RZ, RZ, 0x1e1 ;  /* 0x000001e1ff087424 */ /* 0x000fe400078e00ff */
[----:B------:R-:W-:Y:S02]  /*18b0*/  IMAD.MOV.U32 R12, RZ, RZ, 0x1 ;  /* 0x00000001ff0c7424 */ /* 0x000fe400078e00ff */
[----:B-1----:R-:W-:-:S07]  /*18c0*/  IMAD.MOV.U32 R13, RZ, RZ, RZ ;  /* 0x000000ffff0d7224 */ /* 0x002fce00078e00ff */
[----:B------:R-:W-:-:S07]  /*18d0*/  LEPC R20, `(.L_x_17) ;  /* 0x000000001014794e */ /* 0x000fce0000000000 */
[----:B--2--5:R-:W-:Y:S05]  /*18e0*/  CALL.ABS.NOINC R14 ;  /* 0x000000000e007343 */ /* 0x024fea0003c00000 */
.L_x_17:
[----:B-1----:R-:W-:-:S04]  /*18f0*/  LOP3.LUT R0, R23, 0x1, RZ, 0xfc, !PT ;  /* 0x0000000117007812 */ /* 0x002fc800078efcff */
[----:B------:R-:W-:-:S13]  /*1900*/  ISETP.NE.AND P0, PT, R0, 0x3, PT ;  /* 0x000000030000780c */ /* 0x000fda0003f05270 */
[----:B------:R-:W-:Y:S05]  /*1910*/  @!P0 BRA `(.L_x_18) ;  /* 0x0000000000048947 */ /* 0x000fea0003800000 */
[----:B------:R-:W-:Y:S01]  /*1920*/  BPT.TRAP 0x1 ;  /* 0x000000040000795c */ /* 0x000fe20000300000 */
.L_x_18:
[----:B------:R-:W-:Y:S02]  /*1930*/  IMAD.U32 R3, RZ, RZ, UR38 ;  /* 0x00000026ff037e24 */ /* 0x000fe4000f8e00ff */
[----:B------:R-:W-:-:S03]  /*1940*/  IMAD.U32 R0, RZ, RZ, UR39 ;  /* 0x00000027ff007e24 */ /* 0x000fc6000f8e00ff */
[----:B------:R-:W-:Y:S02]  /*1950*/  LEA R3, R3, UR41, 0x3 ;  /* 0x0000002903037c11 */ /* 0x000fe4000f8e18ff */
[----:B------:R-:W-:-:S04]  /*1960*/  SHF.L.U32 R0, R0, 0x1f, RZ ;  /* 0x0000001f00007819 */ /* 0x000fc800000006ff */
[----:B------:R1:W2:Y:S01]  /*1970*/  SYNCS.PHASECHK.TRANS64.TRYWAIT P1, [R3+URZ], R0 ;  /* 0x00000000030075a7 */ /* 0x0002a2000802017f */
[----:B------:R-:W-:Y:S05]  /*1980*/  @!P0 BRA `(.L_x_19) ;  /* 0x0000000000048947 */ /* 0x000fea0003800000 */
[----:B------:R-:W-:Y:S01]  /*1990*/  BPT.TRAP 0x1 ;  /* 0x000000040000795c */ /* 0x000fe20000300000 */
.L_x_19:
[----:B------:R-:W-:-:S05]  /*19a0*/  IMAD.U32 R4, RZ, RZ, UR42 ;  /* 0x0000002aff047e24 */ /* 0x000fca000f8e00ff */
[----:B------:R-:W-:Y:S01]  /*19b0*/  ISETP.GE.AND P2, PT, R4, 0x1, PT ;  /* 0x000000010400780c */ /* 0x000fe20003f46270 */
[----:B--2---:R-:W-:-:S12]  /*19c0*/  @P1 BRA `(.L_x_20) ;  /* 0x0000000000081947 */ /* 0x004fd80003800000 */
[----:B------:R-:W2:Y:S02]  /*19d0*/  SYNCS.PHASECHK.TRANS64.TRYWAIT P1, [R3+URZ], R0 ;  /* 0x00000000030075a7 */ /* 0x000ea4000802017f */
[----:B--2---:R-:W-:Y:S05]  /*19e0*/  @!P1 BRA `(.L_x_21) ;  /* 0x0000008800bc9947 */ /* 0x004fea0003800000 */
.L_x_20:
[----:B------:R-:W-:Y:S05]  /*19f0*/  WARPSYNC.ALL ;  /* 0x0000000000007948 */ /* 0x000fea0003800000 */
[----:B------:R-:W-:Y:S01]  /*1a00*/  UIADD3 UR4, UR41, 0x280, URZ ;  /* 0x0000028029047890 */ /* 0x000fe2000fffe03f */
[----:B------:R-:W-:Y:S01]  /*1a10*/  WARPGROUP.ARRIVE ;  /* 0x00000000000079c5 */ /* 0x000fe20000000000 */
[----:B------:R-:W-:Y:S02]  /*1a20*/  UIADD3 UR5, UR41, 0xca80, URZ ;  /* 0x0000ca8029057890 */ /* 0x000fe4000fffe03f */
[----:B------:R-:W-:Y:S02]  /*1a30*/  USHF.R.U32.HI UR4, URZ, 0x4, UR4 ;  /* 0x000000043f047899 */ /* 0x000fe40008011604 */
[----:B------:R-:W-:-:S02]  /*1a40*/  USHF.R.U32.HI UR5, URZ, 0x4, UR5 ;  /* 0x000000043f057899 */ /* 0x000fc40008011605 */
[----:B------:R-:W-:Y:S02]  /*1a50*/  ULOP3.LUT UR4, UR4, 0x3fff, URZ, 0xc0, !UPT ;  /* 0x00003fff04047892 */ /* 0x000fe4000f8ec03f */
[----:B------:R-:W-:Y:S02]  /*1a60*/  ULOP3.LUT UR5, UR5, 0x3fff, URZ, 0xc0, !UPT ;  /* 0x00003fff05057892 */ /* 0x000fe4000f8ec03f */
[----:B------:R-:W-:Y:S02]  /*1a70*/  ULOP3.LUT UR4, UR4, 0x10000, URZ, 0xfc, !UPT ;  /* 0x0001000004047892 */ /* 0x000fe4000f8efc3f */
[----:B------:R-:W-:Y:S02]  /*1a80*/  ULOP3.LUT UR5, UR5, 0x10000, URZ, 0xfc, !UPT ;  /* 0x0001000005057892 */ /* 0x000fe4000f8efc3f */
[----:B------:R-:W-:Y:S02]  /*1a90*/  ULEA UR8, UR38, UR4, 0x7 ;  /* 0x0000000426087291 */ /* 0x000fe4000f8e383f */
[----:B------:R-:W-:Y:S01]  /*1aa0*/  UIMAD UR6, UR38, 0x1c0, UR5 ;  /* 0x000001c0260678a4 */ /* 0x000fe2000f8e0205 */
[----:B------:R-:W-:Y:S01]  /*1ab0*/  UMOV UR9, 0xc0000010 ;  /* 0xc000001000097882 */ /* 0x000fe20000000000 */
[----:B------:R-:W-:-:S02]  /*1ac0*/  UMOV UR11, 0xc0000010 ;  /* 0xc0000010000b7882 */ /* 0x000fc40000000000 */
[----:B------:R-:W-:Y:S02]  /*1ad0*/  UIADD3 UR7, UR6, 0x40, URZ ;  /* 0x0000004006077890 */ /* 0x000fe4000fffe03f */
[----:B------:R-:W-:Y:S02]  /*1ae0*/  UIADD3 UR12, UR6, 0x80, URZ ;  /* 0x00000080060c7890 */ /* 0x000fe4000fffe03f */
[----:B------:R-:W-:Y:S01]  /*1af0*/  UMOV UR10, UR6 ;  /* 0x00000006000a7c82 */ /* 0x000fe20008000000 */
[----:B------:R-:W-:Y:S01]  /*1b00*/  UIADD3 UR13, UR6, 0xc0, URZ ;  /* 0x000000c0060d7890 */ /* 0x000fe2000fffe03f */
[----:B------:R-:W-:Y:S01]  /*1b10*/  IGMMA.64x32x32.S8.S8 R120, gdesc[UR8], RZ, !UPT, gsb0 ;  /* 0x01200000087879f1 */ /* 0x000fe2000c0410ff */
[----:B------:R-:W-:Y:S01]  /*1b20*/  UMOV UR10, UR7 ;  /* 0x00000007000a7c82 */ /* 0x000fe20008000000 */
[----:B------:R-:W-:Y:S01]  /*1b30*/  UMOV UR11, 0xc0000010 ;  /* 0xc0000010000b7882 */ /* 0x000fe20000000000 */
[----:B------:R-:W-:Y:S01]  /*1b40*/  UIADD3 UR7, UR6, 0x100, URZ ;  /* 0x0000010006077890 */ /* 0x000fe2000fffe03f */
[----:B------:R-:W-:-:S02]  /*1b50*/  WARPGROUP.DEPBAR.LE gsb0, 0x0 ;  /* 0x00008000000079c5 */ /* 0x000fc40000010000 */
[----:B------:R-:W-:-:S06]  /*1b60*/  WARPGROUP.ARRIVE ;  /* 0x00000000000079c5 */ /* 0x000fcc0000000000 */
[----:B------:R-:W-:Y:S01]  /*1b70*/  IGMMA.64x32x32.S8.S8 R104, gdesc[UR8], RZ, !UPT, gsb0 ;  /* 0x01200000086879f1 */ /* 0x000fe2000c0410ff */
[----:B------:R-:W-:Y:S01]  /*1b80*/  UMOV UR10, UR12 ;  /* 0x0000000c000a7c82 */ /* 0x000fe20008000000 */
[----:B------:R-:W-:Y:S01]  /*1b90*/  UMOV UR11, 0xc0000010 ;  /* 0xc0000010000b7882 */ /* 0x000fe20000000000 */
[----:B------:R-:W-:Y:S02]  /*1ba0*/  UIADD3 UR12, UR6, 0x140, URZ ;  /* 0x00000140060c7890 */ /* 0x000fe4000fffe03f */
[----:B------:R-:W-:Y:S01]  /*1bb0*/  UIADD3 UR6, UR6, 0x180, URZ ;  /* 0x0000018006067890 */ /* 0x000fe2000fffe03f */
[----:B------:R-:W-:Y:S02]  /*1bc0*/  WARPGROUP.DEPBAR.LE gsb0, 0x0 ;  /* 0x00008000000079c5 */ /* 0x000fe40000010000 */
[----:B------:R-:W-:-:S06]  /*1bd0*/  WARPGROUP.ARRIVE ;  /* 0x00000000000079c5 */ /* 0x000fcc0000000000 */
[----:B------:R-:W-:Y:S01]  /*1be0*/  IGMMA.64x32x32.S8.S8 R88, gdesc[UR8], RZ, !UPT, gsb0 ;  /* 0x01200000085879f1 */ /* 0x000fe2000c0410ff */
[----:B------:R-:W-:Y:S01]  /*1bf0*/  UMOV UR10, UR13 ;  /* 0x0000000d000a7c82 */ /* 0x000fe20008000000 */
[----:B------:R-:W-:Y:S01]  /*1c00*/  UMOV UR11, 0xc0000010 ;  /* 0xc0000010000b7882 */ /* 0x000fe20000000000 */
        /* <DEDUP_REMOVED lines=17> */
[----:B------:R-:W-:Y:S03]  /*1d20*/  IGMMA.64x32x32.S8.S8 R24, gdesc[UR8], RZ, !UPT, gsb0 ;  /* 0x01200000081879f1 */ /* 0x000fe6000c0410ff */
[----:B------:R-:W-:Y:S02]  /*1d30*/  WARPGROUP.DEPBAR.LE gsb0, 0x0 ;  /* 0x00008000000079c5 */ /* 0x000fe40000010000 */
[----:B------:R-:W-:Y:S05]  /*1d40*/  @!P2 BRA `(.L_x_22) ;  /* 0x000000040048a947 */ /* 0x000fea0003800000 */
[----:B------:R-:W-:Y:S01]  /*1d50*/  UIADD3 UR6, UR38, 0x1, URZ ;  /* 0x0000000126067890 */ /* 0x000fe2000fffe03f */
[----:B-12---:R-:W-:-:S03]  /*1d60*/  IMAD.U32 R0, RZ, RZ, UR42 ;  /* 0x0000002aff007e24 */ /* 0x006fc6000f8e00ff */
[----:B------:R-:W-:-:S04]  /*1d70*/  UISETP.NE.AND UP0, UPT, UR6, 0x19, UPT ;  /* 0x000000190600788c */ /* 0x000fc8000bf05270 */
[----:B------:R-:W-:Y:S02]  /*1d80*/  USEL UR7, URZ, 0x1, UP0 ;  /* 0x000000013f077887 */ /* 0x000fe40008000000 */
[----:B------:R-:W-:Y:S02]  /*1d90*/  USEL UR6, UR6, URZ, UP0 ;  /* 0x0000003f06067287 */ /* 0x000fe40008000000 */
[----:B------:R-:W-:-:S06]  /*1da0*/  ULOP3.LUT UR7, UR39, UR7, URZ, 0x3c, !UPT ;  /* 0x0000000727077292 */ /* 0x000fcc000f8e3c3f */
[----:B------:R-:W-:Y:S01]  /*1db0*/  IMAD.U32 R5, RZ, RZ, UR7 ;  /* 0x00000007ff057e24 */ /* 0x000fe2000f8e00ff */
[----:B------:R-:W-:-:S06]  /*1dc0*/  UMOV UR7, UR38 ;  /* 0x0000002600077c82 */ /* 0x000fcc0008000000 */
.L_x_29:
[----:B-12---:R-:W-:Y:S05]  /*1dd0*/  @!P0 BRA `(.L_x_23) ;  /* 0x0000000000048947 */ /* 0x006fea0003800000 */
[----:B------:R-:W-:Y:S01]  /*1de0*/  BPT.TRAP 0x1 ;  /* 0x000000040000795c */ /* 0x000fe20000300000 */
.L_x_23:
[----:B------:R-:W-:Y:S01]  /*1df0*/  ULEA UR8, UR6, UR41, 0x3 ;  /* 0x0000002906087291 */ /* 0x000fe2000f8e183f */
[----:B------:R-:W-:-:S08]  /*1e00*/  SHF.L.U32 R3, R5, 0x1f, RZ ;  /* 0x0000001f05037819 */ /* 0x000fd000000006ff */
[----:B------:R1:W2:Y:S01]  /*1e10*/  SYNCS.PHASECHK.TRANS64.TRYWAIT P1, [UR8], R3 ;  /* 0x00000003ff0075a7 */ /* 0x0002a20008020148 */
[----:B------:R-:W-:Y:S05]  /*1e20*/  @!P0 BRA `(.L_x_24) ;  /* 0x0000000000048947 */ /* 0x000fea0003800000 */
[----:B------:R-:W-:Y:S01]  /*1e30*/  BPT.TRAP 0x1 ;  /* 0x000000040000795c */ /* 0x000fe20000300000 */
.L_x_24:
[----:B--2---:R-:W-:Y:S05]  /*1e40*/  @P1 BRA `(.L_x_25) ;  /* 0x0000000000081947 */ /* 0x004fea0003800000 */
[----:B------:R-:W2:Y:S02]  /*1e50*/  SYNCS.PHASECHK.TRANS64.TRYWAIT P1, [UR8], R3 ;  /* 0x00000003ff0075a7 */ /* 0x000ea40008020148 */
[----:B--2---:R-:W-:Y:S05]  /*1e60*/  @!P1 BRA `(.L_x_26) ;  /* 0x0000008400b09947 */ /* 0x004fea0003800000 */
.L_x_25:
[----:B------:R-:W-:Y:S01]  /*1e70*/  ULEA UR8, UR6, UR4, 0x7 ;  /* 0x0000000406087291 */ /* 0x000fe2000f8e383f */
[----:B------:R-:W-:Y:S01]  /*1e80*/  WARPGROUP.ARRIVE ;  /* 0x00000000000079c5 */ /* 0x000fe20000000000 */
[----:B------:R-:W-:Y:S01]  /*1e90*/  UIMAD UR12, UR6, 0x1c0, UR5 ;  /* 0x000001c0060c78a4 */ /* 0x000fe2000f8e0205 */
[----:B------:R-:W-:Y:S01]  /*1ea0*/  UMOV UR9, 0xc0000010 ;  /* 0xc000001000097882 */ /* 0x000fe20000000000 */
[----:B------:R-:W-:Y:S02]  /*1eb0*/  UMOV UR11, 0xc0000010 ;  /* 0xc0000010000b7882 */ /* 0x000fe40000000000 */
[----:B------:R-:W-:Y:S02]  /*1ec0*/  UIADD3 UR13, UR12, 0x40, URZ ;  /* 0x000000400c0d7890 */ /* 0x000fe4000fffe03f */
[----:B------:R-:W-:Y:S02]  /*1ed0*/  UIADD3 UR14, UR12, 0x80, URZ ;  /* 0x000000800c0e7890 */ /* 0x000fe4000fffe03f */
[----:B------:R-:W-:Y:S01]  /*1ee0*/  UMOV UR10, UR12 ;  /* 0x0000000c000a7c82 */ /* 0x000fe20008000000 */
[----:B------:R-:W-:Y:S01]  /*1ef0*/  UIADD3 UR15, UR12, 0xc0, URZ ;  /* 0x000000c00c0f7890 */ /* 0x000fe2000fffe03f */
[----:B------:R-:W-:Y:S01]  /*1f00*/  IGMMA.64x32x32.S8.S8 R120, gdesc[UR8], R120, gsb0 ;  /* 0x01200000087879f1 */ /* 0x000fe20008041078 */
[----:B------:R-:W-:Y:S01]  /*1f10*/  UMOV UR10, UR13 ;  /* 0x0000000d000a7c82 */ /* 0x000fe20008000000 */
[----:B------:R-:W-:Y:S01]  /*1f20*/  UMOV UR11, 0xc0000010 ;  /* 0xc0000010000b7882 */ /* 0x000fe20000000000 */
[----:B------:R-:W-:Y:S01]  /*1f30*/  UIADD3 UR13, UR12, 0x100, URZ ;  /* 0x000001000c0d7890 */ /* 0x000fe2000fffe03f */
[----:B------:R-:W-:-:S02]  /*1f40*/  WARPGROUP.DEPBAR.LE gsb0, 0x0 ;  /* 0x00008000000079c5 */ /* 0x000fc40000010000 */
[----:B------:R-:W-:-:S06]  /*1f50*/  WARPGROUP.ARRIVE ;  /* 0x00000000000079c5 */ /* 0x000fcc0000000000 */
[----:B------:R-:W-:Y:S01]  /*1f60*/  IGMMA.64x32x32.S8.S8 R104, gdesc[UR8], R104, gsb0 ;  /* 0x01200000086879f1 */ /* 0x000fe20008041068 */
[----:B------:R-:W-:Y:S01]  /*1f70*/  UMOV UR10, UR14 ;  /* 0x0000000e000a7c82 */ /* 0x000fe20008000000 */
[----:B------:R-:W-:Y:S01]  /*1f80*/  UMOV UR11, 0xc0000010 ;  /* 0xc0000010000b7882 */ /* 0x000fe20000000000 */
[----:B------:R-:W-:Y:S02]  /*1f90*/  UIADD3 UR14, UR12, 0x140, URZ ;  /* 0x000001400c0e7890 */ /* 0x000fe4000fffe03f */
[----:B------:R-:W-:Y:S01]  /*1fa0*/  UIADD3 UR12, UR12, 0x180, URZ ;  /* 0x000001800c0c7890 */ /* 0x000fe2000fffe03f */
[----:B------:R-:W-:Y:S02]  /*1fb0*/  WARPGROUP.DEPBAR.LE gsb0, 0x0 ;  /* 0x00008000000079c5 */ /* 0x000fe40000010000 */
[----:B------:R-:W-:-:S06]  /*1fc0*/  WARPGROUP.ARRIVE ;  /* 0x00000000000079c5 */ /* 0x000fcc0000000000 */
[----:B------:R-:W-:Y:S01]  /*1fd0*/  IGMMA.64x32x32.S8.S8 R88, gdesc[UR8], R88, gsb0 ;  /* 0x01200000085879f1 */ /* 0x000fe20008041058 */
[----:B------:R-:W-:Y:S01]  /*1fe0*/  UMOV UR10, UR15 ;  /* 0x0000000f000a7c82 */ /* 0x000fe20008000000 */
[----:B------:R-:W-:Y:S01]  /*1ff0*/  UMOV UR11, 0xc0000010 ;  /* 0xc0000010000b7882 */ /* 0x000fe20000000000 */
        /* <DEDUP_REMOVED lines=17> */
[----:B------:R-:W-:Y:S03]  /*2110*/  IGMMA.64x32x32.S8.S8 R24, gdesc[UR8], R24, gsb0 ;  /* 0x01200000081879f1 */ /* 0x000fe60008041018 */
[----:B------:R-:W-:Y:S02]  /*2120*/  WARPGROUP.DEPBAR.LE gsb0, 0x0 ;  /* 0x00008000000079c5 */ /* 0x000fe40000010000 */
[----:B------:R-:W-:Y:S05]  /*2130*/  @!P0 BRA `(.L_x_27) ;  /* 0x0000000000048947 */ /* 0x000fea0003800000 */
[----:B------:R-:W-:Y:S01]  /*2140*/  BPT.TRAP 0x1 ;  /* 0x000000040000795c */ /* 0x000fe20000300000 */
.L_x_27:
[----:B------:R-:W-:Y:S01]  /*2150*/  ULEA UR8, UR7, UR41, 0x3 ;  /* 0x0000002907087291 */ /* 0x000fe2000f8e183f */
[----:B------:R-:W-:-:S03]  /*2160*/  ISETP.GT.U32.AND P1, PT, R23, 0x1, PT ;  /* 0x000000011700780c */ /* 0x000fc60003f24070 */
[----:B------:R-:W-:-:S04]  /*2170*/  UIADD3 UR8, UR8, 0xc8, URZ ;  /* 0x000000c808087890 */ /* 0x000fc8000fffe03f */
[----:B------:R-:W-:-:S09]  /*2180*/  UPRMT UR8, URZ, 0x654, UR8 ;  /* 0x000006543f087896 */ /* 0x000fd20008000008 */
[----:B------:R-:W-:Y:S01]  /*2190*/  SYNCS.ARRIVE.TRANS64.RED.A1T0 RZ, [UR8], RZ ;  /* 0x000000ffffff79a7 */ /* 0x000fe20008100408 */
[----:B------:R-:W-:Y:S05]  /*21a0*/  @P1 BRA `(.L_x_28) ;  /* 0x0000000000041947 */ /* 0x000fea0003800000 */
[----:B------:R-:W-:Y:S01]  /*21b0*/  BPT.TRAP 0x1 ;  /* 0x000000040000795c */ /* 0x000fe20000300000 */
.L_x_28:
[----:B------:R-:W-:Y:S01]  /*21c0*/  UIADD3 UR6, UR6, 0x1, URZ ;  /* 0x0000000106067890 */ /* 0x000fe2000fffe03f */
[C---:B------:R-:W-:Y:S01]  /*21d0*/  ISETP.GT.AND P1, PT, R0.reuse, 0x1, PT ;  /* 0x000000010000780c */ /* 0x040fe20003f24270 */
[----:B------:R-:W-:Y:S01]  /*21e0*/  UIADD3 UR7, UR7, 0x1, URZ ;  /* 0x0000000107077890 */ /* 0x000fe2000fffe03f */
[----:B------:R-:W-:Y:S01]  /*21f0*/  VIADD R0, R0, 0xffffffff ;  /* 0xffffffff00007836 */ /* 0x000fe20000000000 */
[----:B------:R-:W-:Y:S02]  /*2200*/  UISETP.NE.AND UP0, UPT, UR6, 0x19, UPT ;  /* 0x000000190600788c */ /* 0x000fe4000bf05270 */
[----:B------:R-:W-:Y:S02]  /*2210*/  UISETP.NE.AND UP1, UPT, UR7, 0x19, UPT ;  /* 0x000000190700788c */ /* 0x000fe4000bf25270 */
[----:B------:R-:W-:Y:S02]  /*2220*/  USEL UR8, URZ, 0x1, UP0 ;  /* 0x000000013f087887 */ /* 0x000fe40008000000 */
[----:B------:R-:W-:-:S02]  /*2230*/  USEL UR6, UR6, URZ, UP0 ;  /* 0x0000003f06067287 */ /* 0x000fc40008000000 */
[----:B------:R-:W-:Y:S02]  /*2240*/  USEL UR7, UR7, URZ, UP1 ;  /* 0x0000003f07077287 */ /* 0x000fe40008800000 */
[----:B------:R-:W-:Y:S01]  /*2250*/  LOP3.LUT R5, R5, UR8, RZ, 0x3c, !PT ;  /* 0x0000000805057c12 */ /* 0x000fe2000f8e3cff */
[----:B------:R-:W-:Y:S09]  /*2260*/  @P1 BRA `(.L_x_29) ;  /* 0xfffffff800d81947 */ /* 0x000ff2000383ffff */
.L_x_22:
[----:B-12---:R-:W1:Y:S01]  /*2270*/  LDC R0, c[0x0][0x28c] ;  /* 0x0000a300ff007b82 */ /* 0x006e620000000800 */
[----:B------:R-:W-:-:S04]  /*2280*/  IMAD.U32 R3, RZ, RZ, UR47 ;  /* 0x0000002fff037e24 */ /* 0x000fc8000f8e00ff */
[----:B------:R2:W-:Y:S01]  /*2290*/  SYNCS.ARRIVE.TRANS64.A1T0 RZ, [R3+UR46], RZ ;  /* 0x000000ff03ff79a7 */ /* 0x0005e2000810002e */
[----:B-1----:R-:W-:-:S13]  /*22a0*/  ISETP.GE.AND P1, PT, R0, 0x1, PT ;  /* 0x000000010000780c */ /* 0x002fda0003f26270 */
[----:B--2---:R-:W-:Y:S05]  /*22b0*/  @!P1 BRA `(.L_x_30) ;  /* 0x0000000000349947 */ /* 0x004fea0003800000 */
[----:B------:R-:W-:Y:S05]  /*22c0*/  @!P0 BRA `(.L_x_31) ;  /* 0x0000000000048947 */ /* 0x000fea0003800000 */
[----:B------:R-:W-:Y:S01]  /*22d0*/  BPT.TRAP 0x1 ;  /* 0x000000040000795c */ /* 0x000fe20000300000 */
.L_x_31:
[----:B------:R-:W-:Y:S01]  /*22e0*/  UIADD3 UR6, UR38, UR42, URZ ;  /* 0x0000002a26067290 */ /* 0x000fe2000fffe03f */
[----:B------:R-:W-:-:S03]  /*22f0*/  ISETP.GT.U32.AND P0, PT, R23, 0x1, PT ;  /* 0x000000011700780c */ /* 0x000fc60003f04070 */
[----:B------:R-:W-:-:S04]  /*2300*/  UIMAD.WIDE.U32 UR4, UR6, 0x51eb851f, URZ ;  /* 0x51eb851f060478a5 */ /* 0x000fc8000f8e003f */
[----:B------:R-:W-:-:S04]  /*2310*/  USHF.R.U32.HI UR4, URZ, 0x3, UR5 ;  /* 0x000000033f047899 */ /* 0x000fc80008011605 */
[----:B------:R-:W-:-:S04]  /*2320*/  UIMAD UR6, UR4, -0x19, UR6 ;  /* 0xffffffe7040678a4 */ /* 0x000fc8000f8e0206 */
[----:B------:R-:W-:-:S04]  /*2330*/  ULEA UR6, UR6, UR41, 0x3 ;  /* 0x0000002906067291 */ /* 0x000fc8000f8e183f */
[----:B------:R-:W-:-:S04]  /*2340*/  UIADD3 UR6, UR6, 0xc8, URZ ;  /* 0x000000c806067890 */ /* 0x000fc8000fffe03f */
[----:B------:R-:W-:-:S09]  /*2350*/  UPRMT UR6, URZ, 0x654, UR6 ;  /* 0x000006543f067896 */ /* 0x000fd20008000006 */
[----:B------:R-:W-:Y:S01]  /*2360*/  SYNCS.ARRIVE.TRANS64.RED.A1T0 RZ, [UR6], RZ ;  /* 0x000000ffffff79a7 */ /* 0x000fe20008100406 */
[----:B------:R-:W-:Y:S05]  /*2370*/  @P0 BRA `(.L_x_30) ;  /* 0x0000000000040947 */ /* 0x000fea0003800000 */
[----:B------:R-:W-:Y:S01]  /*2380*/  BPT.TRAP 0x1 ;  /* 0x000000040000795c */ /* 0x000fe20000300000 */
.L_x_30:
[----:B------:R-:W-:Y:S01]  /*2390*/  SHF.L.U32 R0, R148, 0x1f, RZ ;  /* 0x0000001f94007819 */ /* 0x000fe200000006ff */
[----:B------:R-:W-:Y:S01]  /*23a0*/  UIADD3 UR38, UR38, UR45, URZ ;  /* 0x0000002d26267290 */ /* 0x000fe2000fffe03f */
[----:B------:R-:W-:Y:S01]  /*23b0*/  IMAD R15, R19, 0xe0, RZ ;  /* 0x000000e0130f7824 */ /* 0x000fe200078e02ff */
[----:B------:R-:W-:Y:S01]  /*23c0*/  UISETP.GE.U32.AND UP1, UPT, UR45, 0x19, UPT ;  /* 0x000000192d00788c */ /* 0x000fe2000bf26070 */
[----:B------:R-:W1:Y:S01]  /*23d0*/  SYNCS.PHASECHK.TRANS64.TRYWAIT P0, [UR43+0x8], R0 ;  /* 0x00000800ff0075a7 */ /* 0x000e62000800016b */
[----:B------:R-:W-:Y:S01]  /*23e0*/  UISETP.GT.U32.AND UP0, UPT, UR38, 0x18, UPT ;  /* 0x000000182600788c */ /* 0x000fe2000bf04070 */
[----:B0-----:R-:W-:Y:S01]  /*23f0*/  SHF.R.S32.HI R11, RZ, 0x1f, R18 ;  /* 0x0000001fff0b7819 */ /* 0x001fe20000011412 */
[----:B------:R-:W-:Y:S02]  /*2400*/  UIMAD.WIDE.U32 UR4, UR38, 0x51eb851f, URZ ;  /* 0x51eb851f260478a5 */ /* 0x000fe4000f8e003f */
[----:B------:R-:W-:Y:S02]  /*2410*/  UISETP.LT.U32.AND UP0, UPT, UR45, 0x19, UP0 ;  /* 0x000000192d00788c */ /* 0x000fe40008701070 */
[----:B------:R-:W-:-:S02]  /*2420*/  USHF.R.U32.HI UR4, URZ, 0x3, UR5 ;  /* 0x000000033f047899 */ /* 0x000fc40008011605 */
[----:B------:R-:W-:Y:S02]  /*2430*/  USEL UR6, URZ, 0x1, !UP0 ;  /* 0x000000013f067887 */ /* 0x000fe4000c000000 */
[----:B------:R-:W-:Y:S02]  /*2440*/  UIMAD UR38, UR4, -0x19, UR38 ;  /* 0xffffffe7042678a4 */ /* 0x000fe4000f8e0226 */
[----:B------:R-:W-:-:S04]  /*2450*/  ULOP3.LUT UR39, UR39, UR6, URZ, 0x3c, !UPT ;  /* 0x0000000627277292 */ /* 0x000fc8000f8e3c3f */
[----:B------:R-:W-:Y:S01]  /*2460*/  @UP1 ULOP3.LUT UR39, UR39, 0x1, UR4, 0x78, !UPT ;  /* 0x0000000127271892 */ /* 0x000fe2000f8e7804 */
[----:B-1----:R-:W-:Y:S11]  /*2470*/  @!P0 BRA `(.L_x_32) ;  /* 0x0000008000448947 */ /* 0x002ff60003800000 */
.L_x_307:
[----:B0-----:R-:W-:Y:S01]  /*2480*/  IMAD.SHL.U32 R3, R22, 0x40, RZ ;  /* 0x0000004016037824 */ /* 0x001fe200078e00ff */
[----:B------:R-:W-:Y:S01]  /*2490*/  ULDC UR6, c[0x0][0x284] ;  /* 0x0000a10000067ab9 */ /* 0x000fe20000000800 */
[----:B------:R-:W-:Y:S01]  /*24a0*/  ULDC.64 UR4, c[0x0][0x5d0] ;  /* 0x0001740000047ab9 */ /* 0x000fe20000000a00 */
[----:B------:R-:W-:Y:S01]  /*24b0*/  SHF.R.S32.HI R10, RZ, 0x1f, R15 ;  /* 0x0000001fff0a7819 */ /* 0x000fe2000001140f */
[----:B------:R-:W-:Y:S01]  /*24c0*/  IMAD R7, R11, UR4, RZ ;  /* 0x000000040b077c24 */ /* 0x000fe2000f8e02ff */
[----:B------:R-:W-:Y:S01]  /*24d0*/  ISETP.GE.AND P0, PT, R3, UR6, PT ;  /* 0x0000000603007c0c */ /* 0x000fe2000bf06270 */
[C---:B------:R-:W-:Y:S01]  /*24e0*/  IMAD.WIDE.U32 R4, R18.reuse, UR4, R140 ;  /* 0x0000000412047c25 */ /* 0x040fe2000f8e008c */
[----:B------:R-:W-:Y:S02]  /*24f0*/  ULDC UR4, c[0x0][0x288] ;  /* 0x0000a20000047ab9 */ /* 0x000fe40000000800 */
[C---:B------:R-:W-:Y:S01]  /*2500*/  ISETP.GE.OR P0, PT, R15.reuse, UR4, P0 ;  /* 0x000000040f007c0c */ /* 0x040fe20008706670 */
[----:B------:R-:W-:Y:S01]  /*2510*/  IMAD R7, R18, UR5, R7 ;  /* 0x0000000512077c24 */ /* 0x000fe2000f8e0207 */
[----:B------:R-:W-:-:S04]  /*2520*/  IADD3 R4, P1, R15, R4, RZ ;  /* 0x000000040f047210 */ /* 0x000fc80007f3e0ff */
[----:B------:R-:W-:-:S07]  /*2530*/  IADD3.X R5, R10, R5, R7, P1, !PT ;  /* 0x000000050a057210 */ /* 0x000fce0000ffe407 */
[----:B------:R-:W-:Y:S05]  /*2540*/  @P0 BRA `(.L_x_33) ;  /* 0x0000005c005c0947 */ /* 0x000fea0003800000 */
[----:B------:R-:W0:Y:S01]  /*2550*/  LDC.64 R8, c[0x0][0x5c8] ;  /* 0x00017200ff087b82 */ /* 0x000e220000000a00 */
[----:B------:R-:W-:Y:S01]  /*2560*/  IMAD.WIDE R12, R22, 0x40, R138 ;  /* 0x00000040160c7825 */ /* 0x000fe200078e028a */
[----:B------:R-:W-:Y:S01]  /*2570*/  ULDC.64 UR4, c[0x0][0x5c0] ;  /* 0x0001700000047ab9 */ /* 0x000fe20000000a00 */
[----:B------:R-:W-:Y:S02]  /*2580*/  BSSY B0, `(.L_x_33) ;  /* 0x00005d3000007945 */ /* 0x000fe40003800000 */
[----:B------:R-:W-:Y:S02]  /*2590*/  IMAD.IADD R19, R143, 0x1, -R15 ;  /* 0x000000018f137824 */ /* 0x000fe400078e0a0f */
[-C--:B0-----:R-:W-:Y:S02]  /*25a0*/  IMAD R0, R13, R8.reuse, RZ ;  /* 0x000000080d007224 */ /* 0x081fe400078e02ff */
[----:B------:R-:W-:-:S04]  /*25b0*/  IMAD.WIDE.U32 R4, R12, R8, R4 ;  /* 0x000000080c047225 */ /* 0x000fc800078e0004 */
[----:B------:R-:W-:Y:S01]  /*25c0*/  IMAD R7, R12, R9, R0 ;  /* 0x000000090c077224 */ /* 0x000fe200078e0200 */
[----:B------:R-:W-:Y:S01]  /*25d0*/  IADD3 R4, P0, R4, UR4, RZ ;  /* 0x0000000404047c10 */ /* 0x000fe2000ff1e0ff */
[----:B------:R-:W-:Y:S02]  /*25e0*/  IMAD.IADD R0, R146, 0x1, -R3 ;  /* 0x0000000192007824 */ /* 0x000fe400078e0a03 */
[----:B------:R-:W-:Y:S01]  /*25f0*/  IMAD.IADD R7, R5, 0x1, R7 ;  /* 0x0000000105077824 */ /* 0x000fe200078e0207 */
[----:B------:R-:W-:-:S04]  /*2600*/  LEA R6, P1, R8, R4, 0x3 ;  /* 0x0000000408067211 */ /* 0x000fc800078218ff */
[----:B------:R-:W-:Y:S02]  /*2610*/  IADD3.X R5, R7, UR5, RZ, P0, !PT ;  /* 0x0000000507057c10 */ /* 0x000fe400087fe4ff */
[----:B-----5:R-:W-:Y:S02]  /*2620*/  ISETP.NE.AND P0, PT, R136, RZ, PT ;  /* 0x000000ff8800720c */ /* 0x020fe40003f05270 */
[----:B------:R-:W-:-:S11]  /*2630*/  LEA.HI.X R7, R8, R5, R9, 0x3, P1 ;  /* 0x0000000508077211 */ /* 0x000fd600008f1c09 */
[----:B------:R-:W-:Y:S05]  /*2640*/  @!P0 BRA `(.L_x_34) ;  /* 0x0000004000f88947 */ /* 0x000fea0003800000 */
[----:B------:R-:W0:Y:S01]  /*2650*/  LDC.64 R150, c[0x0][0x5b0] ;  /* 0x00016c00ff967b82 */ /* 0x000e220000000a00 */
[----:B------:R-:W-:Y:S01]  /*2660*/  ULDC.64 UR4, c[0x0][0x5b8] ;  /* 0x00016e0000047ab9 */ /* 0x000fe20000000a00 */
[----:B------:R-:W-:Y:S01]  /*2670*/  BSSY B1, `(.L_x_35) ;  /* 0x0000010000017945 */ /* 0x000fe20003800000 */
[----:B------:R-:W-:-:S04]  /*2680*/  IMAD.WIDE.U32 R8, R18, UR4, R140 ;  /* 0x0000000412087c25 */ /* 0x000fc8000f8e008c */
[----:B------:R-:W-:Y:S01]  /*2690*/  IMAD R3, R11, UR4, RZ ;  /* 0x000000040b037c24 */ /* 0x000fe2000f8e02ff */
[----:B------:R-:W1:Y:S01]  /*26a0*/  LDC.64 R152, c[0x0][0x5a8] ;  /* 0x00016a00ff987b82 */ /* 0x000e620000000a00 */
[----:B------:R-:W-:Y:S02]  /*26b0*/  IADD3 R14, P0, R15, R8, RZ ;  /* 0x000000080f0e7210 */ /* 0x000fe40007f1e0ff */
[----:B------:R-:W-:-:S05]  /*26c0*/  IMAD R3, R18, UR5, R3 ;  /* 0x0000000512037c24 */ /* 0x000fca000f8e0203 */
[----:B------:R-:W-:Y:S02]  /*26d0*/  IADD3.X R15, R10, R9, R3, P0, !PT ;  /* 0x000000090a0f7210 */ /* 0x000fe400007fe403 */
[----:B------:R-:W-:-:S04]  /*26e0*/  ISETP.GE.AND P0, PT, R0, 0x1, PT ;  /* 0x000000010000780c */ /* 0x000fc80003f06270 */
[----:B------:R-:W-:Y:S01]  /*26f0*/  ISETP.LT.OR P4, PT, R19, 0x1, !P0 ;  /* 0x000000011300780c */ /* 0x000fe20004781670 */
[-C--:B0-----:R-:W-:Y:S02]  /*2700*/  IMAD R3, R13, R150.reuse, RZ ;  /* 0x000000960d037224 */ /* 0x081fe400078e02ff */
[----:B------:R-:W-:-:S04]  /*2710*/  IMAD.WIDE.U32 R8, R12, R150, R14 ;  /* 0x000000960c087225 */ /* 0x000fc800078e000e */
[----:B------:R-:W-:Y:S01]  /*2720*/  IMAD R21, R12, R151, R3 ;  /* 0x000000970c157224 */ /* 0x000fe200078e0203 */
[----:B-1----:R-:W-:-:S04]  /*2730*/  IADD3 R8, P1, R8, R152, RZ ;  /* 0x0000009808087210 */ /* 0x002fc80007f3e0ff */
[----:B------:R-:W-:Y:S01]  /*2740*/  IADD3.X R9, R153, R9, R21, P1, !PT ;  /* 0x0000000999097210 */ /* 0x000fe20000ffe415 */
[----:B------:R-:W-:Y:S08]  /*2750*/  @P4 BRA `(.L_x_36) ;  /* 0x0000000000044947 */ /* 0x000ff00003800000 */
[----:B------:R0:W5:Y:S02]  /*2760*/  LDG.E.U8 R147, desc[UR36][R8.64] ;  /* 0x0000002408937981 */ /* 0x000164000c1e1100 */
.L_x_36:
[----:B------:R-:W-:Y:S05]  /*2770*/  BSYNC B1 ;  /* 0x0000000000017941 */ /* 0x000fea0003800000 */
.L_x_35:
[----:B-----5:R-:W-:Y:S01]  /*2780*/  LOP3.LUT R3, R147, 0xffff, RZ, 0xc0, !PT ;  /* 0x0000ffff93037812 */ /* 0x020fe200078ec0ff */
[C---:B------:R-:W-:Y:S01]  /*2790*/  IMAD.SHL.U32 R10, R150.reuse, 0x8, RZ ;  /* 0x00000008960a7824 */ /* 0x040fe200078e00ff */
[----:B------:R-:W-:Y:S01]  /*27a0*/  SHF.L.U64.HI R11, R150, 0x3, R151 ;  /* 0x00000003960b7819 */ /* 0x000fe20000010297 */
[----:B------:R-:W-:Y:S01]  /*27b0*/  BSSY B1, `(.L_x_37) ;  /* 0x000000d000017945 */ /* 0x000fe20003800000 */
[----:B------:R-:W-:Y:S02]  /*27c0*/  PRMT R3, R3, 0x8880, RZ ;  /* 0x0000888003037816 */ /* 0x000fe400000000ff */
[----:B------:R-:W-:Y:S01]  /*27d0*/  ISETP.LT.OR P1, PT, R19, 0x2, !P0 ;  /* 0x000000021300780c */ /* 0x000fe20004721670 */
[----:B------:R-:W-:-:S04]  /*27e0*/  IMAD.WIDE.U32 R10, R12, R150, R10 ;  /* 0x000000960c0a7225 */ /* 0x000fc800078e000a */
[----:B------:R-:W-:Y:S01]  /*27f0*/  IMAD R12, R3, R136, RZ ;  /* 0x00000088030c7224 */ /* 0x000fe200078e02ff */
[----:B------:R-:W-:Y:S01]  /*2800*/  IADD3 R10, P2, P3, R14, R152, R10 ;  /* 0x000000980e0a7210 */ /* 0x000fe20007b5e00a */
[----:B------:R-:W-:Y:S02]  /*2810*/  IMAD.IADD R13, R21, 0x1, R11 ;  /* 0x00000001150d7824 */ /* 0x000fe400078e020b */
[----:B------:R-:W-:-:S05]  /*2820*/  @!P4 IMAD R3, R120, R137, R12 ;  /* 0x000000897803c224 */ /* 0x000fca00078e020c */
[----:B------:R1:W-:Y:S01]  /*2830*/  @!P4 STG.E.U8 desc[UR36][R4.64], R3 ;  /* 0x000000030400c986 */ /* 0x0003e2000c101124 */
[----:B------:R-:W-:Y:S05]  /*2840*/  @P1 BRA `(.L_x_38) ;  /* 0x00000000000c1947 */ /* 0x000fea0003800000 */
[----:B------:R-:W1:Y:S02]  /*2850*/  LDG.E.U8 R147, desc[UR36][R8.64+0x1] ;  /* 0x0000012408937981 */ /* 0x000e64000c1e1100 */
[----:B-1----:R-:W-:-:S05]  /*2860*/  PRMT R3, R147, 0x8880, RZ ;  /* 0x0000888093037816 */ /* 0x002fca00000000ff */
[----:B------:R-:W-:-:S07]  /*2870*/  IMAD R12, R3, R136, RZ ;  /* 0x00000088030c7224 */ /* 0x000fce00078e02ff */
.L_x_38:
[----:B------:R-:W-:Y:S05]  /*2880*/  BSYNC B1 ;  /* 0x0000000000017941 */ /* 0x000fea0003800000 */
.L_x_37:
[----:B------:R-:W-:Y:S01]  /*2890*/  @!P1 IMAD R121, R121, R137, R12 ;  /* 0x0000008979799224 */ /* 0x000fe200078e020c */
[----:B------:R-:W-:Y:S01]  /*28a0*/  ISETP.GE.AND P0, PT, R0, 0x9, PT ;  /* 0x000000090000780c */ /* 0x000fe20003f06270 */
[----:B------:R-:W-:Y:S01]  /*28b0*/  BSSY B1, `(.L_x_39) ;  /* 0x000000d000017945 */ /* 0x000fe20003800000 */
[----:B------:R-:W-:Y:S02]  /*28c0*/  IADD3.X R11, R15, R153, R13, P2, P3 ;  /* 0x000000990f0b7210 */ /* 0x000fe400017e640d */
[----:B------:R2:W-:Y:S01]  /*28d0*/  @!P1 STG.E.U8 desc[UR36][R4.64+0x1], R121 ;  /* 0x0000017904009986 */ /* 0x0005e2000c101124 */
[C---:B------:R-:W-:Y:S02]  /*28e0*/  ISETP.LT.OR P1, PT, R19.reuse, 0x1, !P0 ;  /* 0x000000011300780c */ /* 0x040fe40004721670 */
[C---:B------:R-:W-:Y:S02]  /*28f0*/  ISETP.GE.AND P3, PT, R19.reuse, 0x9, PT ;  /* 0x000000091300780c */ /* 0x040fe40003f66270 */
[----:B------:R-:W-:-:S02]  /*2900*/  ISETP.GE.AND P2, PT, R19, 0xa, PT ;  /* 0x0000000a1300780c */ /* 0x000fc40003f46270 */
[----:B------:R-:W-:Y:S02]  /*2910*/  ISETP.LT.OR P0, PT, R19, 0x2, !P0 ;  /* 0x000000021300780c */ /* 0x000fe40004701670 */
[C---:B------:R-:W-:Y:S02]  /*2920*/  ISETP.LT.OR P5, PT, R0.reuse, 0x1, !P3 ;  /* 0x000000010000780c */ /* 0x040fe40005fa1670 */
[----:B------:R-:W-:-:S03]  /*2930*/  ISETP.LT.OR P4, PT, R0, 0x1, !P2 ;  /* 0x000000010000780c */ /* 0x000fc60005781670 */
[----:B--2---:R-:W-:Y:S10]  /*2940*/  @P1 BRA `(.L_x_40) ;  /* 0x00000000000c1947 */ /* 0x004ff40003800000 */
[----:B------:R-:W1:Y:S02]  /*2950*/  LDG.E.U8 R147, desc[UR36][R10.64] ;  /* 0x000000240a937981 */ /* 0x000e64000c1e1100 */
[----:B-1----:R-:W-:-:S05]  /*2960*/  PRMT R3, R147, 0x8880, RZ ;  /* 0x0000888093037816 */ /* 0x002fca00000000ff */
[----:B------:R-:W-:-:S07]  /*2970*/  IMAD R12, R3, R136, RZ ;  /* 0x00000088030c7224 */ /* 0x000fce00078e02ff */
.L_x_40:
[----:B------:R-:W-:Y:S05]  /*2980*/  BSYNC B1 ;  /* 0x0000000000017941 */ /* 0x000fea0003800000 */
.L_x_39:
[----:B-1----:R-:W-:Y:S01]  /*2990*/  @!P1 IMAD R3, R122, R137, R12 ;  /* 0x000000897a039224 */ /* 0x002fe200078e020c */
[----:B------:R-:W-:Y:S04]  /*29a0*/  BSSY B1, `(.L_x_41) ;  /* 0x0000006000017945 */ /* 0x000fe80003800000 */
[----:B------:R1:W-:Y:S01]  /*29b0*/  @!P1 STG.E.U8 desc[UR36][R6.64], R3 ;  /* 0x0000000306009986 */ /* 0x0003e2000c101124 */
[----:B------:R-:W-:Y:S05]  /*29c0*/  @P0 BRA `(.L_x_42) ;  /* 0x00000000000c0947 */ /* 0x000fea0003800000 */
[----:B------:R-:W1:Y:S02]  /*29d0*/  LDG.E.U8 R147, desc[UR36][R10.64+0x1] ;  /* 0x000001240a937981 */ /* 0x000e64000c1e1100 */
[----:B-1----:R-:W-:-:S05]  /*29e0*/  PRMT R3, R147, 0x8880, RZ ;  /* 0x0000888093037816 */ /* 0x002fca00000000ff */
[----:B------:R-:W-:-:S07]  /*29f0*/  IMAD R12, R3, R136, RZ ;  /* 0x00000088030c7224 */ /* 0x000fce00078e02ff */
.L_x_42:
[----:B------:R-:W-:Y:S05]  /*2a00*/  BSYNC B1 ;  /* 0x0000000000017941 */ /* 0x000fea0003800000 */
.L_x_41:
[----:B------:R-:W-:Y:S01]  /*2a10*/  @!P0 IMAD R123, R123, R137, R12 ;  /* 0x000000897b7b8224 */ /* 0x000fe200078e020c */
[----:B------:R-:W-:Y:S04]  /*2a20*/  BSSY B1, `(.L_x_43) ;  /* 0x0000006000017945 */ /* 0x000fe80003800000 */
[----:B------:R2:W-:Y:S01]  /*2a30*/  @!P0 STG.E.U8 desc[UR36][R6.64+0x1], R123 ;  /* 0x0000017b06008986 */ /* 0x0005e2000c101124 */
[----:B------:R-:W-:Y:S05]  /*2a40*/  @P5 BRA `(.L_x_44) ;  /* 0x00000000000c5947 */ /* 0x000fea0003800000 */
[----:B------:R-:W1:Y:S02]  /*2a50*/  LDG.E.U8 R147, desc[UR36][R8.64+0x8] ;  /* 0x0000082408937981 */ /* 0x000e64000c1e1100 */
[----:B-1----:R-:W-:-:S05]  /*2a60*/  PRMT R3, R147, 0x8880, RZ ;  /* 0x0000888093037816 */ /* 0x002fca00000000ff */
[----:B------:R-:W-:-:S07]  /*2a70*/  IMAD R12, R3, R136, RZ ;  /* 0x00000088030c7224 */ /* 0x000fce00078e02ff */
.L_x_44:
[----:B------:R-:W-:Y:S05]  /*2a80*/  BSYNC B1 ;  /* 0x0000000000017941 */ /* 0x000fea0003800000 */
.L_x_43:
[----:B-1----:R-:W-:Y:S01]  /*2a90*/  @!P5 IMAD R3, R124, R137, R12 ;  /* 0x000000897c03d224 */ /* 0x002fe200078e020c */
[----:B------:R-:W-:Y:S04]  /*2aa0*/  BSSY B1, `(.L_x_45) ;  /* 0x0000006000017945 */ /* 0x000fe80003800000 */
[----:B------:R1:W-:Y:S01]  /*2ab0*/  @!P5 STG.E.U8 desc[UR36][R4.64+0x8], R3 ;  /* 0x000008030400d986 */ /* 0x0003e2000c101124 */
[----:B------:R-:W-:Y:S05]  /*2ac0*/  @P4 BRA `(.L_x_46) ;  /* 0x00000000000c4947 */ /* 0x000fea0003800000 */
[----:B------:R-:W1:Y:S02]  /*2ad0*/  LDG.E.U8 R147, desc[UR36][R8.64+0x9] ;  /* 0x0000092408937981 */ /* 0x000e64000c1e1100 */
[----:B-1----:R-:W-:-:S05]  /*2ae0*/  PRMT R3, R147, 0x8880, RZ ;  /* 0x0000888093037816 */ /* 0x002fca00000000ff */
[----:B------:R-:W-:-:S07]  /*2af0*/  IMAD R12, R3, R136, RZ ;  /* 0x00000088030c7224 */ /* 0x000fce00078e02ff */
.L_x_46:
[----:B------:R-:W-:Y:S05]  /*2b00*/  BSYNC B1 ;  /* 0x0000000000017941 */ /* 0x000fea0003800000 */
.L_x_45:
[C---:B------:R-:W-:Y:S01]  /*2b10*/  ISETP.LT.OR P3, PT, R0.reuse, 0x9, !P3 ;  /* 0x000000090000780c */ /* 0x040fe20005f61670 */
[----:B------:R-:W-:Y:S01]  /*2b20*/  @!P4 IMAD R125, R125, R137, R12 ;  /* 0x000000897d7dc224 */ /* 0x000fe200078e020c */
[C---:B------:R-:W-:Y:S01]  /*2b30*/  ISETP.GE.AND P1, PT, R19.reuse, 0x11, PT ;  /* 0x000000111300780c */ /* 0x040fe20003f26270 */
[----:B------:R-:W-:Y:S01]  /*2b40*/  BSSY B1, `(.L_x_47) ;  /* 0x000000a000017945 */ /* 0x000fe20003800000 */
[----:B------:R-:W-:Y:S02]  /*2b50*/  ISETP.GE.AND P0, PT, R19, 0x12, PT ;  /* 0x000000121300780c */ /* 0x000fe40003f06270 */
[----:B------:R3:W-:Y:S01]  /*2b60*/  @!P4 STG.E.U8 desc[UR36][R4.64+0x9], R125 ;  /* 0x0000097d0400c986 */ /* 0x0007e2000c101124 */
[C---:B------:R-:W-:Y:S02]  /*2b70*/  ISETP.LT.OR P2, PT, R0.reuse, 0x9, !P2 ;  /* 0x000000090000780c */ /* 0x040fe40005741670 */
[C---:B------:R-:W-:Y:S02]  /*2b80*/  ISETP.LT.OR P5, PT, R0.reuse, 0x1, !P1 ;  /* 0x000000010000780c */ /* 0x040fe40004fa1670 */
[----:B------:R-:W-:-:S02]  /*2b90*/  ISETP.LT.OR P4, PT, R0, 0x1, !P0 ;  /* 0x000000010000780c */ /* 0x000fc40004781670 */
[----:B------:R-:W-:Y:S11]  /*2ba0*/  @P3 BRA `(.L_x_48) ;  /* 0x00000000000c3947 */ /* 0x000ff60003800000 */
[----:B------:R-:W1:Y:S02]  /*2bb0*/  LDG.E.U8 R147, desc[UR36][R10.64+0x8] ;  /* 0x000008240a937981 */ /* 0x000e64000c1e1100 */
[----:B-1----:R-:W-:-:S05]  /*2bc0*/  PRMT R3, R147, 0x8880, RZ ;  /* 0x0000888093037816 */ /* 0x002fca00000000ff */
[----:B------:R-:W-:-:S07]  /*2bd0*/  IMAD R12, R3, R136, RZ ;  /* 0x00000088030c7224 */ /* 0x000fce00078e02ff */
.L_x_48:
[----:B------:R-:W-:Y:S05]  /*2be0*/  BSYNC B1 ;  /* 0x0000000000017941 */ /* 0x000fea0003800000 */
.L_x_47:
[----:B-1----:R-:W-:Y:S01]  /*2bf0*/  @!P3 IMAD R3, R126, R137, R12 ;  /* 0x000000897e03b224 */ /* 0x002fe200078e020c */
[----:B------:R-:W-:Y:S04]  /*2c00*/  BSSY B1, `(.L_x_49) ;  /* 0x0000006000017945 */ /* 0x000fe80003800000 */
[----:B------:R1:W-:Y:S01]  /*2c10*/  @!P3 STG.E.U8 desc[UR36][R6.64+0x8], R3 ;  /* 0x000008030600b986 */ /* 0x0003e2000c101124 */
[----:B------:R-:W-:Y:S05]  /*2c20*/  @P2 BRA `(.L_x_50) ;  /* 0x00000000000c2947 */ /* 0x000fea0003800000 */
[----:B------:R-:W1:Y:S02]  /*2c30*/  LDG.E.U8 R147, desc[UR36][R10.64+0x9] ;  /* 0x000009240a937981 */ /* 0x000e64000c1e1100 */
[----:B-1----:R-:W-:-:S05]  /*2c40*/  PRMT R3, R147, 0x8880, RZ ;  /* 0x0000888093037816 */ /* 0x002fca00000000ff */
[----:B------:R-:W-:-:S07]  /*2c50*/  IMAD R12, R3, R136, RZ ;  /* 0x00000088030c7224 */ /* 0x000fce00078e02ff */
.L_x_50:
[----:B------:R-:W-:Y:S05]  /*2c60*/  BSYNC B1 ;  /* 0x0000000000017941 */ /* 0x000fea0003800000 */
.L_x_49:
[----:B------:R-:W-:Y:S01]  /*2c70*/  @!P2 IMAD R127, R127, R137, R12 ;  /* 0x000000897f7fa224 */ /* 0x000fe200078e020c */
[----:B------:R-:W-:Y:S04]  /*2c80*/  BSSY B1, `(.L_x_51) ;  /* 0x0000006000017945 */ /* 0x000fe80003800000 */
[----:B------:R4:W-:Y:S01]  /*2c90*/  @!P2 STG.E.U8 desc[UR36][R6.64+0x9], R127 ;  /* 0x0000097f0600a986 */ /* 0x0009e2000c101124 */
[----:B------:R-:W-:Y:S05]  /*2ca0*/  @P5 BRA `(.L_x_52) ;  /* 0x00000000000c5947 */ /* 0x000fea0003800000 */
[----:B------:R-:W1:Y:S02]  /*2cb0*/  LDG.E.U8 R147, desc[UR36][R8.64+0x10] ;  /* 0x0000102408937981 */ /* 0x000e64000c1e1100 */
[----:B-1----:R-:W-:-:S05]  /*2cc0*/  PRMT R3, R147, 0x8880, RZ ;  /* 0x0000888093037816 */ /* 0x002fca00000000ff */
[----:B------:R-:W-:-:S07]  /*2cd0*/  IMAD R12, R3, R136, RZ ;  /* 0x00000088030c7224 */ /* 0x000fce00078e02ff */
.L_x_52:
[----:B------:R-:W-:Y:S05]  /*2ce0*/  BSYNC B1 ;  /* 0x0000000000017941 */ /* 0x000fea0003800000 */
.L_x_51:
[----:B-1----:R-:W-:Y:S01]  /*2cf0*/  @!P5 IMAD R3, R128, R137, R12 ;  /* 0x000000898003d224 */ /* 0x002fe200078e020c */
[----:B------:R-:W-:Y:S04]  /*2d00*/  BSSY B1, `(.L_x_53) ;  /* 0x0000006000017945 */ /* 0x000fe80003800000 */
[----:B------:R1:W-:Y:S01]  /*2d10*/  @!P5 STG.E.U8 desc[UR36][R4.64+0x10], R3 ;  /* 0x000010030400d986 */ /* 0x0003e2000c101124 */
[----:B------:R-:W-:Y:S05]  /*2d20*/  @P4 BRA `(.L_x_54) ;  /* 0x00000000000c4947 */ /* 0x000fea0003800000 */
[----:B------:R-:W1:Y:S02]  /*2d30*/  LDG.E.U8 R147, desc[UR36][R8.64+0x11] ;  /* 0x0000112408937981 */ /* 0x000e64000c1e1100 */
[----:B-1----:R-:W-:-:S05]  /*2d40*/  PRMT R3, R147, 0x8880, RZ ;  /* 0x0000888093037816 */ /* 0x002fca00000000ff */
[----:B------:R-:W-:-:S07]  /*2d50*/  IMAD R12, R3, R136, RZ ;  /* 0x00000088030c7224 */ /* 0x000fce00078e02ff */
.L_x_54:
[----:B------:R-:W-:Y:S05]  /*2d60*/  BSYNC B1 ;  /* 0x0000000000017941 */ /* 0x000fea0003800000 */
.L_x_53:
        /* <DEDUP_REMOVED lines=13> */
.L_x_56:
[----:B------:R-:W-:Y:S05]  /*2e40*/  BSYNC B1 ;  /* 0x0000000000017941 */ /* 0x000fea0003800000 */
.L_x_55:
[----:B-1----:R-:W-:Y:S01]  /*2e50*/  @!P1 IMAD R3, R130, R137, R12 ;  /* 0x0000008982039224 */ /* 0x002fe200078e020c */
[----:B------:R-:W-:Y:S04]  /*2e60*/  BSSY B1, `(.L_x_57) ;  /* 0x0000006000017945 */ /* 0x000fe80003800000 */
[----:B------:R1:W-:Y:S01]  /*2e70*/  @!P1 STG.E.U8 desc[UR36][R6.64+0x10], R3 ;  /* 0x0000100306009986 */ /* 0x0003e2000c101124 */
[----:B------:R-:W-:Y:S05]  /*2e80*/  @P0 BRA `(.L_x_58) ;  /* 0x00000000000c0947 */ /* 0x000fea0003800000 */
[----:B------:R-:W1:Y:S02]  /*2e90*/  LDG.E.U8 R147, desc[UR36][R10.64+0x11] ;  /* 0x000011240a937981 */ /* 0x000e64000c1e1100 */
[----:B-1----:R-:W-:-:S05]  /*2ea0*/  PRMT R3, R147, 0x8880, RZ ;  /* 0x0000888093037816 */ /* 0x002fca00000000ff */
[----:B------:R-:W-:-:S07]  /*2eb0*/  IMAD R12, R3, R136, RZ ;  /* 0x00000088030c7224 */ /* 0x000fce00078e02ff */
.L_x_58:
[----:B------:R-:W-:Y:S05]  /*2ec0*/  BSYNC B1 ;  /* 0x0000000000017941 */ /* 0x000fea0003800000 */
.L_x_57:
[----:B------:R-:W-:Y:S01]  /*2ed0*/  @!P0 IMAD R131, R131, R137, R12 ;  /* 0x0000008983838224 */ /* 0x000fe200078e020c */
[----:B------:R-:W-:Y:S04]  /*2ee0*/  BSSY B1, `(.L_x_59) ;  /* 0x0000006000017945 */ /* 0x000fe80003800000 */
[----:B------:R0:W-:Y:S01]  /*2ef0*/  @!P0 STG.E.U8 desc[UR36][R6.64+0x11], R131 ;  /* 0x0000118306008986 */ /* 0x0001e2000c101124 */
[----:B------:R-:W-:Y:S05]  /*2f00*/  @P5 BRA `(.L_x_60) ;  /* 0x00000000000c5947 */ /* 0x000fea0003800000 */
[----:B------:R-:W1:Y:S02]  /*2f10*/  LDG.E.U8 R147, desc[UR36][R8.64+0x18] ;  /* 0x0000182408937981 */ /* 0x000e64000c1e1100 */
[----:B-1----:R-:W-:-:S05]  /*2f20*/  PRMT R3, R147, 0x8880, RZ ;  /* 0x0000888093037816 */ /* 0x002fca00000000ff */
[----:B------:R-:W-:-:S07]  /*2f30*/  IMAD R12, R3, R136, RZ ;  /* 0x00000088030c7224 */ /* 0x000fce00078e02ff */
.L_x_60:
[----:B------:R-:W-:Y:S05]  /*2f40*/  BSYNC B1 ;  /* 0x0000000000017941 */ /* 0x000fea0003800000 */
.L_x_59:
[----:B-1----:R-:W-:Y:S01]  /*2f50*/  @!P5 IMAD R3, R132, R137, R12 ;  /* 0x000000898403d224 */ /* 0x002fe200078e020c */
[----:B------:R-:W-:Y:S04]  /*2f60*/  BSSY B1, `(.L_x_61) ;  /* 0x0000006000017945 */ /* 0x000fe80003800000 */
[----:B------:R1:W-:Y:S01]  /*2f70*/  @!P5 STG.E.U8 desc[UR36][R4.64+0x18], R3 ;  /* 0x000018030400d986 */ /* 0x0003e2000c101124 */
[----:B------:R-:W-:Y:S05]  /*2f80*/  @P4 BRA `(.L_x_62) ;  /* 0x00000000000c4947 */ /* 0x000fea0003800000 */
[----:B------:R-:W1:Y:S02]  /*2f90*/  LDG.E.U8 R147, desc[UR36][R8.64+0x19] ;  /* 0x0000192408937981 */ /* 0x000e64000c1e1100 */
[----:B-1----:R-:W-:-:S05]  /*2fa0*/  PRMT R3, R147, 0x8880, RZ ;  /* 0x0000888093037816 */ /* 0x002fca00000000ff */
[----:B------:R-:W-:-:S07]  /*2fb0*/  IMAD R12, R3, R136, RZ ;  /* 0x00000088030c7224 */ /* 0x000fce00078e02ff */
.L_x_62:
[----:B------:R-:W-:Y:S05]  /*2fc0*/  BSYNC B1 ;  /* 0x0000000000017941 */ /* 0x000fea0003800000 */
.L_x_61:
        /* <DEDUP_REMOVED lines=13> */
.L_x_64:
[----:B------:R-:W-:Y:S05]  /*30a0*/  BSYNC B1 ;  /* 0x0000000000017941 */ /* 0x000fea0003800000 */
.L_x_63:
[----:B-1----:R-:W-:Y:S01]  /*30b0*/  @!P3 IMAD R3, R134, R137, R12 ;  /* 0x000000898603b224 */ /* 0x002fe200078e020c */
[----:B------:R-:W-:Y:S04]  /*30c0*/  BSSY B1, `(.L_x_65) ;  /* 0x0000006000017945 */ /* 0x000fe80003800000 */
[----:B------:R1:W-:Y:S01]  /*30d0*/  @!P3 STG.E.U8 desc[UR36][R6.64+0x18], R3 ;  /* 0x000018030600b986 */ /* 0x0003e2000c101124 */
[----:B------:R-:W-:Y:S05]  /*30e0*/  @P2 BRA `(.L_x_66) ;  /* 0x00000000000c2947 */ /* 0x000fea0003800000 */
[----:B------:R-:W1:Y:S02]  /*30f0*/  LDG.E.U8 R147, desc[UR36][R10.64+0x19] ;  /* 0x000019240a937981 */ /* 0x000e64000c1e1100 */
[----:B-1----:R-:W-:-:S05]  /*3100*/  PRMT R3, R147, 0x8880, RZ ;  /* 0x0000888093037816 */ /* 0x002fca00000000ff */
[----:B------:R-:W-:-:S07]  /*3110*/  IMAD R12, R3, R136, RZ ;  /* 0x00000088030c7224 */ /* 0x000fce00078e02ff */
.L_x_66:
[----:B------:R-:W-:Y:S05]  /*3120*/  BSYNC B1 ;  /* 0x0000000000017941 */ /* 0x000fea0003800000 */
.L_x_65:
[----:B------:R-:W-:Y:S01]  /*3130*/  @!P2 IMAD R135, R135, R137, R12 ;  /* 0x000000898787a224 */ /* 0x000fe200078e020c */
[----:B------:R-:W-:Y:S04]  /*3140*/  BSSY B1, `(.L_x_67) ;  /* 0x0000006000017945 */ /* 0x000fe80003800000 */
[----:B------:R0:W-:Y:S01]  /*3150*/  @!P2 STG.E.U8 desc[UR36][R6.64+0x19], R135 ;  /* 0x000019870600a986 */ /* 0x0001e2000c101124 */
[----:B------:R-:W-:Y:S05]  /*3160*/  @P5 BRA `(.L_x_68) ;  /* 0x00000000000c5947 */ /* 0x000fea0003800000 */
[----:B------:R-:W1:Y:S02]  /*3170*/  LDG.E.U8 R147, desc[UR36][R8.64+0x20] ;  /* 0x0000202408937981 */ /* 0x000e64000c1e1100 */
[----:B-1----:R-:W-:-:S05]  /*3180*/  PRMT R3, R147, 0x8880, RZ ;  /* 0x0000888093037816 */ /* 0x002fca00000000ff */
[----:B------:R-:W-:-:S07]  /*3190*/  IMAD R12, R3, R136, RZ ;  /* 0x00000088030c7224 */ /* 0x000fce00078e02ff */
.L_x_68:
[----:B------:R-:W-:Y:S05]  /*31a0*/  BSYNC B1 ;  /* 0x0000000000017941 */ /* 0x000fea0003800000 */
.L_x_67:
[----:B-1----:R-:W-:Y:S01]  /*31b0*/  @!P5 IMAD R3, R104, R137, R12 ;  /* 0x000000896803d224 */ /* 0x002fe200078e020c */
[----:B------:R-:W-:Y:S04]  /*31c0*/  BSSY B1, `(.L_x_69) ;  /* 0x0000006000017945 */ /* 0x000fe80003800000 */
[----:B------:R1:W-:Y:S01]  /*31d0*/  @!P5 STG.E.U8 desc[UR36][R4.64+0x20], R3 ;  /* 0x000020030400d986 */ /* 0x0003e2000c101124 */
[----:B------:R-:W-:Y:S05]  /*31e0*/  @P4 BRA `(.L_x_70) ;  /* 0x00000000000c4947 */ /* 0x000fea0003800000 */
[----:B------:R-:W1:Y:S02]  /*31f0*/  LDG.E.U8 R147, desc[UR36][R8.64+0x21] ;  /* 0x0000212408937981 */ /* 0x000e64000c1e1100 */
[----:B-1----:R-:W-:-:S05]  /*3200*/  PRMT R3, R147, 0x8880, RZ ;  /* 0x0000888093037816 */ /* 0x002fca00000000ff */
[----:B------:R-:W-:-:S07]  /*3210*/  IMAD R12, R3, R136, RZ ;  /* 0x00000088030c7224 */ /* 0x000fce00078e02ff */
.L_x_70:
[----:B------:R-:W-:Y:S05]  /*3220*/  BSYNC B1 ;  /* 0x0000000000017941 */ /* 0x000fea0003800000 */
.L_x_69:
        /* <DEDUP_REMOVED lines=13> */
.L_x_72:
[----:B------:R-:W-:Y:S05]  /*3300*/  BSYNC B1 ;  /* 0x0000000000017941 */ /* 0x000fea0003800000 */
.L_x_71:
[----:B-1----:R-:W-:Y:S01]  /*3310*/  @!P1 IMAD R3, R106, R137, R12 ;  /* 0x000000896a039224 */ /* 0x002fe200078e020c */
[----:B------:R-:W-:Y:S04]  /*3320*/  BSSY B1, `(.L_x_73) ;  /* 0x0000006000017945 */ /* 0x000fe80003800000 */
[----:B------:R1:W-:Y:S01]  /*3330*/  @!P1 STG.E.U8 desc[UR36][R6.64+0x20], R3 ;  /* 0x0000200306009986 */ /* 0x0003e2000c101124 */
[----:B------:R-:W-:Y:S05]  /*3340*/  @P0 BRA `(.L_x_74) ;  /* 0x00000000000c0947 */ /* 0x000fea0003800000 */
[----:B------:R-:W1:Y:S02]  /*3350*/  LDG.E.U8 R147, desc[UR36][R10.64+0x21] ;  /* 0x000021240a937981 */ /* 0x000e64000c1e1100 */
[----:B-1----:R-:W-:-:S05]  /*3360*/  PRMT R3, R147, 0x8880, RZ ;  /* 0x0000888093037816 */ /* 0x002fca00000000ff */
[----:B------:R-:W-:-:S07]  /*3370*/  IMAD R12, R3, R136, RZ ;  /* 0x00000088030c7224 */ /* 0x000fce00078e02ff */
.L_x_74:
[----:B------:R-:W-:Y:S05]  /*3380*/  BSYNC B1 ;  /* 0x0000000000017941 */ /* 0x000fea0003800000 */
.L_x_73:
[----:B------:R-:W-:Y:S01]  /*3390*/  @!P0 IMAD R107, R107, R137, R12 ;  /* 0x000000896b6b8224 */ /* 0x000fe200078e020c */
[----:B------:R-:W-:Y:S04]  /*33a0*/  BSSY B1, `(.L_x_75) ;  /* 0x0000006000017945 */ /* 0x000fe80003800000 */
[----:B------:R0:W-:Y:S01]  /*33b0*/  @!P0 STG.E.U8 desc[UR36][R6.64+0x21], R107 ;  /* 0x0000216b06008986 */ /* 0x0001e2000c101124 */
[----:B------:R-:W-:Y:S05]  /*33c0*/  @P5 BRA `(.L_x_76) ;  /* 0x00000000000c5947 */ /* 0x000fea0003800000 */
[----:B------:R-:W1:Y:S02]  /*33d0*/  LDG.E.U8 R147, desc[UR36][R8.64+0x28] ;  /* 0x0000282408937981 */ /* 0x000e64000c1e1100 */
[----:B-1----:R-:W-:-:S05]  /*33e0*/  PRMT R3, R147, 0x8880, RZ ;  /* 0x0000888093037816 */ /* 0x002fca00000000ff */
[----:B------:R-:W-:-:S07]  /*33f0*/  IMAD R12, R3, R136, RZ ;  /* 0x00000088030c7224 */ /* 0x000fce00078e02ff */
.L_x_76:
[----:B------:R-:W-:Y:S05]  /*3400*/  BSYNC B1 ;  /* 0x0000000000017941 */ /* 0x000fea0003800000 */
.L_x_75:
[----:B-1----:R-:W-:Y:S01]  /*3410*/  @!P5 IMAD R3, R108, R137, R12 ;  /* 0x000000896c03d224 */ /* 0x002fe200078e020c */
[----:B------:R-:W-:Y:S04]  /*3420*/  BSSY B1, `(.L_x_77) ;  /* 0x0000006000017945 */ /* 0x000fe80003800000 */
[----:B------:R1:W-:Y:S01]  /*3430*/  @!P5 STG.E.U8 desc[UR36][R4.64+0x28], R3 ;  /* 0x000028030400d986 */ /* 0x0003e2000c101124 */
[----:B------:R-:W-:Y:S05]  /*3440*/  @P4 BRA `(.L_x_78) ;  /* 0x00000000000c4947 */ /* 0x000fea0003800000 */
[----:B------:R-:W1:Y:S02]  /*3450*/  LDG.E.U8 R147, desc[UR36][R8.64+0x29] ;  /* 0x0000292408937981 */ /* 0x000e64000c1e1100 */
[----:B-1----:R-:W-:-:S05]  /*3460*/  PRMT R3, R147, 0x8880, RZ ;  /* 0x0000888093037816 */ /* 0x002fca00000000ff */
[----:B------:R-:W-:-:S07]  /*3470*/  IMAD R12, R3, R136, RZ ;  /* 0x00000088030c7224 */ /* 0x000fce00078e02ff */
.L_x_78:
[----:B------:R-:W-:Y:S05]  /*3480*/  BSYNC B1 ;  /* 0x0000000000017941 */ /* 0x000fea0003800000 */
.L_x_77:
        /* <DEDUP_REMOVED lines=13> */
.L_x_80:
[----:B------:R-:W-:Y:S05]  /*3560*/  BSYNC B1 ;  /* 0x0000000000017941 */ /* 0x000fea0003800000 */
.L_x_79:
[----:B-1----:R-:W-:Y:S01]  /*3570*/  @!P3 IMAD R3, R110, R137, R12 ;  /* 0x000000896e03b224 */ /* 0x002fe200078e020c */
[----:B------:R-:W-:Y:S04]  /*3580*/  BSSY B1, `(.L_x_81) ;  /* 0x0000006000017945 */ /* 0x000fe80003800000 */
[----:B------:R1:W-:Y:S01]  /*3590*/  @!P3 STG.E.U8 desc[UR36][R6.64+0x28], R3 ;  /* 0x000028030600b986 */ /* 0x0003e2000c101124 */
[----:B------:R-:W-:Y:S05]  /*35a0*/  @P2 BRA `(.L_x_82) ;  /* 0x00000000000c2947 */ /* 0x000fea0003800000 */
[----:B------:R-:W1:Y:S02]  /*35b0*/  LDG.E.U8 R147, desc[UR36][R10.64+0x29] ;  /* 0x000029240a937981 */ /* 0x000e64000c1e1100 */
[----:B-1----:R-:W-:-:S05]  /*35c0*/  PRMT R3, R147, 0x8880, RZ ;  /* 0x0000888093037816 */ /* 0x002fca00000000ff */
[----:B------:R-:W-:-:S07]  /*35d0*/  IMAD R12, R3, R136, RZ ;  /* 0x00000088030c7224 */ /* 0x000fce00078e02ff */
.L_x_82:
[----:B------:R-:W-:Y:S05]  /*35e0*/  BSYNC B1 ;  /* 0x0000000000017941 */ /* 0x000fea0003800000 */
.L_x_81:
[----:B------:R-:W-:Y:S01]  /*35f0*/  @!P2 IMAD R111, R111, R137, R12 ;  /* 0x000000896f6fa224 */ /* 0x000fe200078e020c */
[----:B------:R-:W-:Y:S04]  /*3600*/  BSSY B1, `(.L_x_83) ;  /* 0x0000006000017945 */ /* 0x000fe80003800000 */
[----:B------:R0:W-:Y:S01]  /*3610*/  @!P2 STG.E.U8 desc[UR36][R6.64+0x29], R111 ;  /* 0x0000296f0600a986 */ /* 0x0001e2000c101124 */
[----:B------:R-:W-:Y:S05]  /*3620*/  @P5 BRA `(.L_x_84) ;  /* 0x00000000000c5947 */ /* 0x000fea0003800000 */
[----:B------:R-:W1:Y:S02]  /*3630*/  LDG.E.U8 R147, desc[UR36][R8.64+0x30] ;  /* 0x0000302408937981 */ /* 0x000e64000c1e1100 */
[----:B-1----:R-:W-:-:S05]  /*3640*/  PRMT R3, R147, 0x8880, RZ ;  /* 0x0000888093037816 */ /* 0x002fca00000000ff */
[----:B------:R-:W-:-:S07]  /*3650*/  IMAD R12, R3, R136, RZ ;  /* 0x00000088030c7224 */ /* 0x000fce00078e02ff */
.L_x_84:
[----:B------:R-:W-:Y:S05]  /*3660*/  BSYNC B1 ;  /* 0x0000000000017941 */ /* 0x000fea0003800000 */
.L_x_83:
[----:B-1----:R-:W-:Y:S01]  /*3670*/  @!P5 IMAD R3, R112, R137, R12 ;  /* 0x000000897003d224 */ /* 0x002fe200078e020c */
[----:B------:R-:W-:Y:S04]  /*3680*/  BSSY B1, `(.L_x_85) ;  /* 0x0000006000017945 */ /* 0x000fe80003800000 */
[----:B------:R1:W-:Y:S01]  /*3690*/  @!P5 STG.E.U8 desc[UR36][R4.64+0x30], R3 ;  /* 0x000030030400d986 */ /* 0x0003e2000c101124 */
[----:B------:R-:W-:Y:S05]  /*36a0*/  @P4 BRA `(.L_x_86) ;  /* 0x00000000000c4947 */ /* 0x000fea0003800000 */
[----:B------:R-:W1:Y:S02]  /*36b0*/  LDG.E.U8 R147, desc[UR36][R8.64+0x31] ;  /* 0x0000312408937981 */ /* 0x000e64000c1e1100 */
[----:B-1----:R-:W-:-:S05]  /*36c0*/  PRMT R3, R147, 0x8880, RZ ;  /* 0x0000888093037816 */ /* 0x002fca00000000ff */
[----:B------:R-:W-:-:S07]  /*36d0*/  IMAD R12, R3, R136, RZ ;  /* 0x00000088030c7224 */ /* 0x000fce00078e02ff */
.L_x_86:
[----:B------:R-:W-:Y:S05]  /*36e0*/  BSYNC B1 ;  /* 0x0000000000017941 */ /* 0x000fea0003800000 */
.L_x_85:
        /* <DEDUP_REMOVED lines=13> */
.L_x_88:
[----:B------:R-:W-:Y:S05]  /*37c0*/  BSYNC B1 ;  /* 0x0000000000017941 */ /* 0x000fea0003800000 */
.L_x_87:
[----:B-1----:R-:W-:Y:S01]  /*37d0*/  @!P1 IMAD R3, R114, R137, R12 ;  /* 0x0000008972039224 */ /* 0x002fe200078e020c */
[----:B------:R-:W-:Y:S04]  /*37e0*/  BSSY B1, `(.L_x_89) ;  /* 0x0000006000017945 */ /* 0x000fe80003800000 */
[----:B------:R1:W-:Y:S01]  /*37f0*/  @!P1 STG.E.U8 desc[UR36][R6.64+0x30], R3 ;  /* 0x0000300306009986 */ /* 0x0003e2000c101124 */
[----:B------:R-:W-:Y:S05]  /*3800*/  @P0 BRA `(.L_x_90) ;  /* 0x00000000000c0947 */ /* 0x000fea0003800000 */
[----:B------:R-:W1:Y:S02]  /*3810*/  LDG.E.U8 R147, desc[UR36][R10.64+0x31] ;  /* 0x000031240a937981 */ /* 0x000e64000c1e1100 */
[----:B-1----:R-:W-:-:S05]  /*3820*/  PRMT R3, R147, 0x8880, RZ ;  /* 0x0000888093037816 */ /* 0x002fca00000000ff */
[----:B------:R-:W-:-:S07]  /*3830*/  IMAD R12, R3, R136, RZ ;  /* 0x00000088030c7224 */ /* 0x000fce00078e02ff */
.L_x_90:
[----:B------:R-:W-:Y:S05]  /*3840*/  BSYNC B1 ;  /* 0x0000000000017941 */ /* 0x000fea0003800000 */
.L_x_89:
[----:B------:R-:W-:Y:S01]  /*3850*/  @!P0 IMAD R115, R115, R137, R12 ;  /* 0x0000008973738224 */ /* 0x000fe200078e020c */
[----:B------:R-:W-:Y:S04]  /*3860*/  BSSY B1, `(.L_x_91) ;  /* 0x0000006000017945 */ /* 0x000fe80003800000 */
[----:B------:R0:W-:Y:S01]  /*3870*/  @!P0 STG.E.U8 desc[UR36][R6.64+0x31], R115 ;  /* 0x0000317306008986 */ /* 0x0001e2000c101124 */
[----:B------:R-:W-:Y:S05]  /*3880*/  @P5 BRA `(.L_x_92) ;  /* 0x00000000000c5947 */ /* 0x000fea0003800000 */
[----:B------:R-:W1:Y:S02]  /*3890*/  LDG.E.U8 R147, desc[UR36][R8.64+0x38] ;  /* 0x0000382408937981 */ /* 0x000e64000c1e1100 */
[----:B-1----:R-:W-:-:S05]  /*38a0*/  PRMT R3, R147, 0x8880, RZ ;  /* 0x0000888093037816 */ /* 0x002fca00000000ff */
[----:B------:R-:W-:-:S07]  /*38b0*/  IMAD R12, R3, R136, RZ ;  /* 0x00000088030c7224 */ /* 0x000fce00078e02ff */
.L_x_92:
[----:B------:R-:W-:Y:S05]  /*38c0*/  BSYNC B1 ;  /* 0x0000000000017941 */ /* 0x000fea0003800000 */
.L_x_91:
[----:B-1----:R-:W-:Y:S01]  /*38d0*/  @!P5 IMAD R3, R116, R137, R12 ;  /* 0x000000897403d224 */ /* 0x002fe200078e020c */
[----:B------:R-:W-:Y:S04]  /*38e0*/  BSSY B1, `(.L_x_93) ;  /* 0x0000006000017945 */ /* 0x000fe80003800000 */
[----:B------:R1:W-:Y:S01]  /*38f0*/  @!P5 STG.E.U8 desc[UR36][R4.64+0x38], R3 ;  /* 0x000038030400d986 */ /* 0x0003e2000c101124 */
[----:B------:R-:W-:Y:S05]  /*3900*/  @P4 BRA `(.L_x_94) ;  /* 0x00000000000c4947 */ /* 0x000fea0003800000 */
[----:B------:R-:W1:Y:S02]  /*3910*/  LDG.E.U8 R147, desc[UR36][R8.64+0x39] ;  /* 0x0000392408937981 */ /* 0x000e64000c1e1100 */
[----:B-1----:R-:W-:-:S05]  /*3920*/  PRMT R3, R147, 0x8880, RZ ;  /* 0x0000888093037816 */ /* 0x002fca00000000ff */
[----:B------:R-:W-:-:S07]  /*3930*/  IMAD R12, R3, R136, RZ ;  /* 0x00000088030c7224 */ /* 0x000fce00078e02ff */
.L_x_94:
[----:B------:R-:W-:Y:S05]  /*3940*/  BSYNC B1 ;  /* 0x0000000000017941 */ /* 0x000fea0003800000 */
.L_x_93:
        /* <DEDUP_REMOVED lines=13> */
.L_x_96:
[----:B------:R-:W-:Y:S05]  /*3a20*/  BSYNC B1 ;  /* 0x0000000000017941 */ /* 0x000fea0003800000 */
.L_x_95:
[----:B-1----:R-:W-:Y:S01]  /*3a30*/  @!P3 IMAD R3, R118, R137, R12 ;  /* 0x000000897603b224 */ /* 0x002fe200078e020c */
[----:B------:R-:W-:Y:S04]  /*3a40*/  BSSY B1, `(.L_x_97) ;  /* 0x0000006000017945 */ /* 0x000fe80003800000 */
[----:B------:R1:W-:Y:S01]  /*3a50*/  @!P3 STG.E.U8 desc[UR36][R6.64+0x38], R3 ;  /* 0x000038030600b986 */ /* 0x0003e2000c101124 */
[----:B------:R-:W-:Y:S05]  /*3a60*/  @P2 BRA `(.L_x_98) ;  /* 0x00000000000c2947 */ /* 0x000fea0003800000 */
[----:B------:R-:W1:Y:S02]  /*3a70*/  LDG.E.U8 R147, desc[UR36][R10.64+0x39] ;  /* 0x000039240a937981 */ /* 0x000e64000c1e1100 */
[----:B-1----:R-:W-:-:S05]  /*3a80*/  PRMT R3, R147, 0x8880, RZ ;  /* 0x0000888093037816 */ /* 0x002fca00000000ff */
[----:B------:R-:W-:-:S07]  /*3a90*/  IMAD R12, R3, R136, RZ ;  /* 0x00000088030c7224 */ /* 0x000fce00078e02ff */
.L_x_98:
[----:B------:R-:W-:Y:S05]  /*3aa0*/  BSYNC B1 ;  /* 0x0000000000017941 */ /* 0x000fea0003800000 */
.L_x_97:
[----:B------:R-:W-:Y:S01]  /*3ab0*/  @!P2 IMAD R119, R119, R137, R12 ;  /* 0x000000897777a224 */ /* 0x000fe200078e020c */
[----:B------:R-:W-:Y:S04]  /*3ac0*/  BSSY B1, `(.L_x_99) ;  /* 0x0000006000017945 */ /* 0x000fe80003800000 */
[----:B------:R0:W-:Y:S01]  /*3ad0*/  @!P2 STG.E.U8 desc[UR36][R6.64+0x39], R119 ;  /* 0x000039770600a986 */ /* 0x0001e2000c101124 */
[----:B------:R-:W-:Y:S05]  /*3ae0*/  @P5 BRA `(.L_x_100) ;  /* 0x00000000000c5947 */ /* 0x000fea0003800000 */
[----:B------:R-:W1:Y:S02]  /*3af0*/  LDG.E.U8 R147, desc[UR36][R8.64+0x40] ;  /* 0x0000402408937981 */ /* 0x000e64000c1e1100 */
[----:B-1----:R-:W-:-:S05]  /*3b00*/  PRMT R3, R147, 0x8880, RZ ;  /* 0x0000888093037816 */ /* 0x002fca00000000ff */
[----:B------:R-:W-:-:S07]  /*3b10*/  IMAD R12, R3, R136, RZ ;  /* 0x00000088030c7224 */ /* 0x000fce00078e02ff */
.L_x_100:
[----:B------:R-:W-:Y:S05]  /*3b20*/  BSYNC B1 ;  /* 0x0000000000017941 */ /* 0x000fea0003800000 */
.L_x_99:
[----:B-1----:R-:W-:Y:S01]  /*3b30*/  @!P5 IMAD R3, R88, R137, R12 ;  /* 0x000000895803d224 */ /* 0x002fe200078e020c */
[----:B------:R-:W-:Y:S04]  /*3b40*/  BSSY B1, `(.L_x_101) ;  /* 0x0000006000017945 */ /* 0x000fe80003800000 */
[----:B------:R1:W-:Y:S01]  /*3b50*/  @!P5 STG.E.U8 desc[UR36][R4.64+0x40], R3 ;  /* 0x000040030400d986 */ /* 0x0003e2000c101124 */
[----:B------:R-:W-:Y:S05]  /*3b60*/  @P4 BRA `(.L_x_102) ;  /* 0x00000000000c4947 */ /* 0x000fea0003800000 */
[----:B------:R-:W1:Y:S02]  /*3b70*/  LDG.E.U8 R147, desc[UR36][R8.64+0x41] ;  /* 0x0000412408937981 */ /* 0x000e64000c1e1100 */
[----:B-1----:R-:W-:-:S05]  /*3b80*/  PRMT R3, R147, 0x8880, RZ ;  /* 0x0000888093037816 */ /* 0x002fca00000000ff */
[----:B------:R-:W-:-:S07]  /*3b90*/  IMAD R12, R3, R136, RZ ;  /* 0x00000088030c7224 */ /* 0x000fce00078e02ff */
.L_x_102:
[----:B------:R-:W-:Y:S05]  /*3ba0*/  BSYNC B1 ;  /* 0x0000000000017941 */ /* 0x000fea0003800000 */
.L_x_101:
        /* <DEDUP_REMOVED lines=13> */
.L_x_104:
[----:B------:R-:W-:Y:S05]  /*3c80*/  BSYNC B1 ;  /* 0x0000000000017941 */ /* 0x000fea0003800000 */
.L_x_103:
[----:B-1----:R-:W-:Y:S01]  /*3c90*/  @!P1 IMAD R3, R90, R137, R12 ;  /* 0x000000895a039224 */ /* 0x002fe200078e020c */
[----:B------:R-:W-:Y:S04]  /*3ca0*/  BSSY B1, `(.L_x_105) ;  /* 0x0000006000017945 */ /* 0x000fe80003800000 */
[----:B------:R1:W-:Y:S01]  /*3cb0*/  @!P1 STG.E.U8 desc[UR36][R6.64+0x40], R3 ;  /* 0x0000400306009986 */ /* 0x0003e2000c101124 */
[----:B------:R-:W-:Y:S05]  /*3cc0*/  @P0 BRA `(.L_x_106) ;  /* 0x00000000000c0947 */ /* 0x000fea0003800000 */
[----:B------:R-:W1:Y:S02]  /*3cd0*/  LDG.E.U8 R147, desc[UR36][R10.64+0x41] ;  /* 0x000041240a937981 */ /* 0x000e64000c1e1100 */
[----:B-1----:R-:W-:-:S05]  /*3ce0*/  PRMT R3, R147, 0x8880, RZ ;  /* 0x0000888093037816 */ /* 0x002fca00000000ff */
[----:B------:R-:W-:-:S07]  /*3cf0*/  IMAD R12, R3, R136, RZ ;  /* 0x00000088030c7224 */ /* 0x000fce00078e02ff */
.L_x_106:
[----:B------:R-:W-:Y:S05]  /*3d00*/  BSYNC B1 ;  /* 0x0000000000017941 */ /* 0x000fea0003800000 */
.L_x_105:
[----:B------:R-:W-:Y:S01]  /*3d10*/  @!P0 IMAD R91, R91, R137, R12 ;  /* 0x000000895b5b8224 */ /* 0x000fe200078e020c */
[----:B------:R-:W-:Y:S04]  /*3d20*/  BSSY B1, `(.L_x_107) ;  /* 0x0000006000017945 */ /* 0x000fe80003800000 */
[----:B------:R0:W-:Y:S01]  /*3d30*/  @!P0 STG.E.U8 desc[UR36][R6.64+0x41], R91 ;  /* 0x0000415b06008986 */ /* 0x0001e2000c101124 */
[----:B------:R-:W-:Y:S05]  /*3d40*/  @P5 BRA `(.L_x_108) ;  /* 0x00000000000c5947 */ /* 0x000fea0003800000 */
[----:B------:R-:W1:Y:S02]  /*3d50*/  LDG.E.U8 R147, desc[UR36][R8.64+0x48] ;  /* 0x0000482408937981 */ /* 0x000e64000c1e1100 */
[----:B-1----:R-:W-:-:S05]  /*3d60*/  PRMT R3, R147, 0x8880, RZ ;  /* 0x0000888093037816 */ /* 0x002fca00000000ff */
[----:B------:R-:W-:-:S07]  /*3d70*/  IMAD R12, R3, R136, RZ ;  /* 0x00000088030c7224 */ /* 0x000fce00078e02ff */
.L_x_108:
[----:B------:R-:W-:Y:S05]  /*3d80*/  BSYNC B1 ;  /* 0x0000000000017941 */ /* 0x000fea0003800000 */
.L_x_107:
[----:B-1----:R-:W-:Y:S01]  /*3d90*/  @!P5 IMAD R3, R92, R137, R12 ;  /* 0x000000895c03d224 */ /* 0x002fe200078e020c */
[----:B------:R-:W-:Y:S04]  /*3da0*/  BSSY B1, `(.L_x_109) ;  /* 0x0000006000017945 */ /* 0x000fe80003800000 */
[----:B------:R1:W-:Y:S01]  /*3db0*/  @!P5 STG.E.U8 desc[UR36][R4.64+0x48], R3 ;  /* 0x000048030400d986 */ /* 0x0003e2000c101124 */
[----:B------:R-:W-:Y:S05]  /*3dc0*/  @P4 BRA `(.L_x_110) ;  /* 0x00000000000c4947 */ /* 0x000fea0003800000 */
[----:B------:R-:W1:Y:S02]  /*3dd0*/  LDG.E.U8 R147, desc[UR36][R8.64+0x49] ;  /* 0x0000492408937981 */ /* 0x000e64000c1e1100 */
[----:B-1----:R-:W-:-:S05]  /*3de0*/  PRMT R3, R147, 0x8880, RZ ;  /* 0x0000888093037816 */ /* 0x002fca00000000ff */
[----:B------:R-:W-:-:S07]  /*3df0*/  IMAD R12, R3, R136, RZ ;  /* 0x00000088030c7224 */ /* 0x000fce00078e02ff */
.L_x_110:
[----:B------:R-:W-:Y:S05]  /*3e00*/  BSYNC B1 ;  /* 0x0000000000017941 */ /* 0x000fea0003800000 */
.L_x_109:
        /* <DEDUP_REMOVED lines=13> */
.L_x_112:
[----:B------:R-:W-:Y:S05]  /*3ee0*/  BSYNC B1 ;  /* 0x0000000000017941 */ /* 0x000fea0003800000 */
.L_x_111:
[----:B-1----:R-:W-:Y:S01]  /*3ef0*/  @!P3 IMAD R3, R94, R137, R12 ;  /* 0x000000895e03b224 */ /* 0x002fe200078e020c */
[----:B------:R-:W-:Y:S04]  /*3f00*/  BSSY B1, `(.L_x_113) ;  /* 0x0000006000017945 */ /* 0x000fe80003800000 */
[----:B------:R1:W-:Y:S01]  /*3f10*/  @!P3 STG.E.U8 desc[UR36][R6.64+0x48], R3 ;  /* 0x000048030600b986 */ /* 0x0003e2000c101124 */
[----:B------:R-:W-:Y:S05]  /*3f20*/  @P2 BRA `(.L_x_114) ;  /* 0x00000000000c2947 */ /* 0x000fea0003800000 */
[----:B------:R-:W1:Y:S02]  /*3f30*/  LDG.E.U8 R147, desc[UR36][R10.64+0x49] ;  /* 0x000049240a937981 */ /* 0x000e64000c1e1100 */
[----:B-1----:R-:W-:-:S05]  /*3f40*/  PRMT R3, R147, 0x8880, RZ ;  /* 0x0000888093037816 */ /* 0x002fca00000000ff */
[----:B------:R-:W-:-:S07]  /*3f50*/  IMAD R12, R3, R136, RZ ;  /* 0x00000088030c7224 */ /* 0x000fce00078e02ff */
.L_x_114:
[----:B------:R-:W-:Y:S05]  /*3f60*/  BSYNC B1 ;  /* 0x0000000000017941 */ /* 0x000fea0003800000 */
.L_x_113:
[----:B------:R-:W-:Y:S01]  /*3f70*/  @!P2 IMAD R95, R95, R137, R12 ;  /* 0x000000895f5fa224 */ /* 0x000fe200078e020c */
[----:B------:R-:W-:Y:S04]  /*3f80*/  BSSY B1, `(.L_x_115) ;  /* 0x0000006000017945 */ /* 0x000fe80003800000 */
[----:B------:R0:W-:Y:S01]  /*3f90*/  @!P2 STG.E.U8 desc[UR36][R6.64+0x49], R95 ;  /* 0x0000495f0600a986 */ /* 0x0001e2000c101124 */
[----:B------:R-:W-:Y:S05]  /*3fa0*/  @P5 BRA `(.L_x_116) ;  /* 0x00000000000c5947 */ /* 0x000fea0003800000 */
[----:B------:R-:W1:Y:S02]  /*3fb0*/  LDG.E.U8 R147, desc[UR36][R8.64+0x50] ;  /* 0x0000502408937981 */ /* 0x000e64000c1e1100 */
[----:B-1----:R-:W-:-:S05]  /*3fc0*/  PRMT R3, R147, 0x8880, RZ ;  /* 0x0000888093037816 */ /* 0x002fca00000000ff */
[----:B------:R-:W-:-:S07]  /*3fd0*/  IMAD R12, R3, R136, RZ ;  /* 0x00000088030c7224 */ /* 0x000fce00078e02ff */
.L_x_116:
[----:B------:R-:W-:Y:S05]  /*3fe0*/  BSYNC B1 ;  /* 0x0000000000017941 */ /* 0x000fea0003800000 */
.L_x_115:
[----:B-1----:R-:W-:Y:S01]  /*3ff0*/  @!P5 IMAD R3, R96, R137, R12 ;  /* 0x000000896003d224 */ /* 0x002fe200078e020c */
[----:B------:R-:W-:Y:S04]  /*4000*/  BSSY B1, `(.L_x_117) ;  /* 0x0000006000017945 */ /* 0x000fe80003800000 */
[----:B------:R1:W-:Y:S01]  /*4010*/  @!P5 STG.E.U8 desc[UR36][R4.64+0x50], R3 ;  /* 0x000050030400d986 */ /* 0x0003e2000c101124 */
[----:B------:R-:W-:Y:S05]  /*4020*/  @P4 BRA `(.L_x_118) ;  /* 0x00000000000c4947 */ /* 0x000fea0003800000 */
[----:B------:R-:W1:Y:S02]  /*4030*/  LDG.E.U8 R147, desc[UR36][R8.64+0x51] ;  /* 0x0000512408937981 */ /* 0x000e64000c1e1100 */
[----:B-1----:R-:W-:-:S05]  /*4040*/  PRMT R3, R147, 0x8880, RZ ;  /* 0x0000888093037816 */ /* 0x002fca00000000ff */
[----:B------:R-:W-:-:S07]  /*4050*/  IMAD R12, R3, R136, RZ ;  /* 0x00000088030c7224 */ /* 0x000fce00078e02ff */
.L_x_118:
[----:B------:R-:W-:Y:S05]  /*4060*/  BSYNC B1 ;  /* 0x0000000000017941 */ /* 0x000fea0003800000 */
.L_x_117:
        /* <DEDUP_REMOVED lines=13> */
.L_x_120:
[----:B------:R-:W-:Y:S05]  /*4140*/  BSYNC B1 ;  /* 0x0000000000017941 */ /* 0x000fea0003800000 */
.L_x_119:
[----:B-1----:R-:W-:Y:S01]  /*4150*/  @!P1 IMAD R3, R98, R137, R12 ;  /* 0x0000008962039224 */ /* 0x002fe200078e020c */
[----:B------:R-:W-:Y:S04]  /*4160*/  BSSY B1, `(.L_x_121) ;  /* 0x0000006000017945 */ /* 0x000fe80003800000 */
[----:B------:R1:W-:Y:S01]  /*4170*/  @!P1 STG.E.U8 desc[UR36][R6.64+0x50], R3 ;  /* 0x0000500306009986 */ /* 0x0003e2000c101124 */
[----:B------:R-:W-:Y:S05]  /*4180*/  @P0 BRA `(.L_x_122) ;  /* 0x00000000000c0947 */ /* 0x000fea0003800000 */
[----:B------:R-:W1:Y:S02]  /*4190*/  LDG.E.U8 R147, desc[UR36][R10.64+0x51] ;  /* 0x000051240a937981 */ /* 0x000e64000c1e1100 */
[----:B-1----:R-:W-:-:S05]  /*41a0*/  PRMT R3, R147, 0x8880, RZ ;  /* 0x0000888093037816 */ /* 0x002fca00000000ff */
[----:B------:R-:W-:-:S07]  /*41b0*/  IMAD R12, R3, R136, RZ ;  /* 0x00000088030c7224 */ /* 0x000fce00078e02ff */
.L_x_122:
[----:B------:R-:W-:Y:S05]  /*41c0*/  BSYNC B1 ;  /* 0x0000000000017941 */ /* 0x000fea0003800000 */
.L_x_121:
[----:B------:R-:W-:Y:S01]  /*41d0*/  @!P0 IMAD R99, R99, R137, R12 ;  /* 0x0000008963638224 */ /* 0x000fe200078e020c */
[----:B------:R-:W-:Y:S04]  /*41e0*/  BSSY B1, `(.L_x_123) ;  /* 0x0000006000017945 */ /* 0x000fe80003800000 */
[----:B------:R0:W-:Y:S01]  /*41f0*/  @!P0 STG.E.U8 desc[UR36][R6.64+0x51], R99 ;  /* 0x0000516306008986 */ /* 0x0001e2000c101124 */
[----:B------:R-:W-:Y:S05]  /*4200*/  @P5 BRA `(.L_x_124) ;  /* 0x00000000000c5947 */ /* 0x000fea0003800000 */
[----:B------:R-:W1:Y:S02]  /*4210*/  LDG.E.U8 R147, desc[UR36][R8.64+0x58] ;  /* 0x0000582408937981 */ /* 0x000e64000c1e1100 */
[----:B-1----:R-:W-:-:S05]  /*4220*/  PRMT R3, R147, 0x8880, RZ ;  /* 0x0000888093037816 */ /* 0x002fca00000000ff */
[----:B------:R-:W-:-:S07]  /*4230*/  IMAD R12, R3, R136, RZ ;  /* 0x00000088030c7224 */ /* 0x000fce00078e02ff */
.L_x_124:
[----:B------:R-:W-:Y:S05]  /*4240*/  BSYNC B1 ;  /* 0x0000000000017941 */ /* 0x000fea0003800000 */
.L_x_123:
[----:B-1----:R-:W-:Y:S01]  /*4250*/  @!P5 IMAD R3, R100, R137, R12 ;  /* 0x000000896403d224 */ /* 0x002fe200078e020c */
[----:B------:R-:W-:Y:S04]  /*4260*/  BSSY B1, `(.L_x_125) ;  /* 0x0000006000017945 */ /* 0x000fe80003800000 */
[----:B------:R1:W-:Y:S01]  /*4270*/  @!P5 STG.E.U8 desc[UR36][R4.64+0x58], R3 ;  /* 0x000058030400d986 */ /* 0x0003e2000c101124 */
[----:B------:R-:W-:Y:S05]  /*4280*/  @P4 BRA `(.L_x_126) ;  /* 0x00000000000c4947 */ /* 0x000fea0003800000 */
[----:B------:R-:W1:Y:S02]  /*4290*/  LDG.E.U8 R147, desc[UR36][R8.64+0x59] ;  /* 0x0000592408937981 */ /* 0x000e64000c1e1100 */
[----:B-1----:R-:W-:-:S05]  /*42a0*/  PRMT R3, R147, 0x8880, RZ ;  /* 0x0000888093037816 */ /* 0x002fca00000000ff */
[----:B------:R-:W-:-:S07]  /*42b0*/  IMAD R12, R3, R136, RZ ;  /* 0x00000088030c7224 */ /* 0x000fce00078e02ff */
.L_x_126:
[----:B------:R-:W-:Y:S05]  /*42c0*/  BSYNC B1 ;  /* 0x0000000000017941 */ /* 0x000fea0003800000 */
.L_x_125:
        /* <DEDUP_REMOVED lines=13> */
.L_x_128:
[----:B------:R-:W-:Y:S05]  /*43a0*/  BSYNC B1 ;  /* 0x0000000000017941 */ /* 0x000fea0003800000 */
.L_x_127:
[----:B-1----:R-:W-:Y:S01]  /*43b0*/  @!P3 IMAD R3, R102, R137, R12 ;  /* 0x000000896603b224 */ /* 0x002fe200078e020c */
[----:B------:R-:W-:Y:S04]  /*43c0*/  BSSY B1, `(.L_x_129) ;  /* 0x0000006000017945 */ /* 0x000fe80003800000 */
[----:B------:R1:W-:Y:S01]  /*43d0*/  @!P3 STG.E.U8 desc[UR36][R6.64+0x58], R3 ;  /* 0x000058030600b986 */ /* 0x0003e2000c101124 */
[----:B------:R-:W-:Y:S05]  /*43e0*/  @P2 BRA `(.L_x_130) ;  /* 0x00000000000c2947 */ /* 0x000fea0003800000 */
[----:B------:R-:W1:Y:S02]  /*43f0*/  LDG.E.U8 R147, desc[UR36][R10.64+0x59] ;  /* 0x000059240a937981 */ /* 0x000e64000c1e1100 */
[----:B-1----:R-:W-:-:S05]  /*4400*/  PRMT R3, R147, 0x8880, RZ ;  /* 0x0000888093037816 */ /* 0x002fca00000000ff */
[----:B------:R-:W-:-:S07]  /*4410*/  IMAD R12, R3, R136, RZ ;  /* 0x00000088030c7224 */ /* 0x000fce00078e02ff */
.L_x_130:
[----:B------:R-:W-:Y:S05]  /*4420*/  BSYNC B1 ;  /* 0x0000000000017941 */ /* 0x000fea0003800000 */
.L_x_129:
[----:B------:R-:W-:Y:S01]  /*4430*/  @!P2 IMAD R103, R103, R137, R12 ;  /* 0x000000896767a224 */ /* 0x000fe200078e020c */
[----:B------:R-:W-:Y:S04]  /*4440*/  BSSY B1, `(.L_x_131) ;  /* 0x0000006000017945 */ /* 0x000fe80003800000 */
[----:B------:R0:W-:Y:S01]  /*4450*/  @!P2 STG.E.U8 desc[UR36][R6.64+0x59], R103 ;  /* 0x000059670600a986 */ /* 0x0001e2000c101124 */
[----:B------:R-:W-:Y:S05]  /*4460*/  @P5 BRA `(.L_x_132) ;  /* 0x00000000000c5947 */ /* 0x000fea0003800000 */
[----:B------:R-:W1:Y:S02]  /*4470*/  LDG.E.U8 R147, desc[UR36][R8.64+0x60] ;  /* 0x0000602408937981 */ /* 0x000e64000c1e1100 */
[----:B-1----:R-:W-:-:S05]  /*4480*/  PRMT R3, R147, 0x8880, RZ ;  /* 0x0000888093037816 */ /* 0x002fca00000000ff */
[----:B------:R-:W-:-:S07]  /*4490*/  IMAD R12, R3, R136, RZ ;  /* 0x00000088030c7224 */ /* 0x000fce00078e02ff */
.L_x_132:
[----:B------:R-:W-:Y:S05]  /*44a0*/  BSYNC B1 ;  /* 0x0000000000017941 */ /* 0x000fea0003800000 */
.L_x_131:
[----:B-1----:R-:W-:Y:S01]  /*44b0*/  @!P5 IMAD R3, R72, R137, R12 ;  /* 0x000000894803d224 */ /* 0x002fe200078e020c */
[----:B------:R-:W-:Y:S04]  /*44c0*/  BSSY B1, `(.L_x_133) ;  /* 0x0000006000017945 */ /* 0x000fe80003800000 */
[----:B------:R1:W-:Y:S01]  /*44d0*/  @!P5 STG.E.U8 desc[UR36][R4.64+0x60], R3 ;  /* 0x000060030400d986 */ /* 0x0003e2000c101124 */
[----:B------:R-:W-:Y:S05]  /*44e0*/  @P4 BRA `(.L_x_134) ;  /* 0x00000000000c4947 */ /* 0x000fea0003800000 */
[----:B------:R-:W1:Y:S02]  /*44f0*/  LDG.E.U8 R147, desc[UR36][R8.64+0x61] ;  /* 0x0000612408937981 */ /* 0x000e64000c1e1100 */
[----:B-1----:R-:W-:-:S05]  /*4500*/  PRMT R3, R147, 0x8880, RZ ;  /* 0x0000888093037816 */ /* 0x002fca00000000ff */
[----:B------:R-:W-:-:S07]  /*4510*/  IMAD R12, R3, R136, RZ ;  /* 0x00000088030c7224 */ /* 0x000fce00078e02ff */
.L_x_134:
[----:B------:R-:W-:Y:S05]  /*4520*/  BSYNC B1 ;  /* 0x0000000000017941 */ /* 0x000fea0003800000 */
.L_x_133:
        /* <DEDUP_REMOVED lines=13> */
.L_x_136:
[----:B------:R-:W-:Y:S05]  /*4600*/  BSYNC B1 ;  /* 0x0000000000017941 */ /* 0x000fea0003800000 */
.L_x_135:
[----:B-1----:R-:W-:Y:S01]  /*4610*/  @!P1 IMAD R3, R74, R137, R12 ;  /* 0x000000894a039224 */ /* 0x002fe200078e020c */
[----:B------:R-:W-:Y:S04]  /*4620*/  BSSY B1, `(.L_x_137) ;  /* 0x0000006000017945 */ /* 0x000fe80003800000 */
[----:B------:R1:W-:Y:S01]  /*4630*/  @!P1 STG.E.U8 desc[UR36][R6.64+0x60], R3 ;  /* 0x0000600306009986 */ /* 0x0003e2000c101124 */
[----:B------:R-:W-:Y:S05]  /*4640*/  @P0 BRA `(.L_x_138) ;  /* 0x00000000000c0947 */ /* 0x000fea0003800000 */
[----:B------:R-:W1:Y:S02]  /*4650*/  LDG.E.U8 R147, desc[UR36][R10.64+0x61] ;  /* 0x000061240a937981 */ /* 0x000e64000c1e1100 */
[----:B-1----:R-:W-:-:S05]  /*4660*/  PRMT R3, R147, 0x8880, RZ ;  /* 0x0000888093037816 */ /* 0x002fca00000000ff */
[----:B------:R-:W-:-:S07]  /*4670*/  IMAD R12, R3, R136, RZ ;  /* 0x00000088030c7224 */ /* 0x000fce00078e02ff */
.L_x_138:
[----:B------:R-:W-:Y:S05]  /*4680*/  BSYNC B1 ;  /* 0x0000000000017941 */ /* 0x000fea0003800000 */
.L_x_137:
[----:B------:R-:W-:Y:S01]  /*4690*/  @!P0 IMAD R75, R75, R137, R12 ;  /* 0x000000894b4b8224 */ /* 0x000fe200078e020c */
[----:B------:R-:W-:Y:S04]  /*46a0*/  BSSY B1, `(.L_x_139) ;  /* 0x0000006000017945 */ /* 0x000fe80003800000 */
[----:B------:R0:W-:Y:S01]  /*46b0*/  @!P0 STG.E.U8 desc[UR36][R6.64+0x61], R75 ;  /* 0x0000614b06008986 */ /* 0x0001e2000c101124 */
[----:B------:R-:W-:Y:S05]  /*46c0*/  @P5 BRA `(.L_x_140) ;  /* 0x00000000000c5947 */ /* 0x000fea0003800000 */
[----:B------:R-:W1:Y:S02]  /*46d0*/  LDG.E.U8 R147, desc[UR36][R8.64+0x68] ;  /* 0x0000682408937981 */ /* 0x000e64000c1e1100 */
[----:B-1----:R-:W-:-:S05]  /*46e0*/  PRMT R3, R147, 0x8880, RZ ;  /* 0x0000888093037816 */ /* 0x002fca00000000ff */
[----:B------:R-:W-:-:S07]  /*46f0*/  IMAD R12, R3, R136, RZ ;  /* 0x00000088030c7224 */ /* 0x000fce00078e02ff */
.L_x_140:
[----:B------:R-:W-:Y:S05]  /*4700*/  BSYNC B1 ;  /* 0x0000000000017941 */ /* 0x000fea0003800000 */
.L_x_139:
[----:B-1----:R-:W-:Y:S01]  /*4710*/  @!P5 IMAD R3, R76, R137, R12 ;  /* 0x000000894c03d224 */ /* 0x002fe200078e020c */
[----:B------:R-:W-:Y:S04]  /*4720*/  BSSY B1, `(.L_x_141) ;  /* 0x0000006000017945 */ /* 0x000fe80003800000 */
[----:B------:R1:W-:Y:S01]  /*4730*/  @!P5 STG.E.U8 desc[UR36][R4.64+0x68], R3 ;  /* 0x000068030400d986 */ /* 0x0003e2000c101124 */
[----:B------:R-:W-:Y:S05]  /*4740*/  @P4 BRA `(.L_x_142) ;  /* 0x00000000000c4947 */ /* 0x000fea0003800000 */
[----:B------:R-:W1:Y:S02]  /*4750*/  LDG.E.U8 R147, desc[UR36][R8.64+0x69] ;  /* 0x0000692408937981 */ /* 0x000e64000c1e1100 */
[----:B-1----:R-:W-:-:S05]  /*4760*/  PRMT R3, R147, 0x8880, RZ ;  /* 0x0000888093037816 */ /* 0x002fca00000000ff */
[----:B------:R-:W-:-:S07]  /*4770*/  IMAD R12, R3, R136, RZ ;  /* 0x00000088030c7224 */ /* 0x000fce00078e02ff */
.L_x_142:
[----:B------:R-:W-:Y:S05]  /*4780*/  BSYNC B1 ;  /* 0x0000000000017941 */ /* 0x000fea0003800000 */
.L_x_141:
        /* <DEDUP_REMOVED lines=13> */
.L_x_144:
[----:B------:R-:W-:Y:S05]  /*4860*/  BSYNC B1 ;  /* 0x0000000000017941 */ /* 0x000fea0003800000 */
.L_x_143:
[----:B-1----:R-:W-:Y:S01]  /*4870*/  @!P3 IMAD R3, R78, R137, R12 ;  /* 0x000000894e03b224 */ /* 0x002fe200078e020c */
[----:B------:R-:W-:Y:S04]  /*4880*/  BSSY B1, `(.L_x_145) ;  /* 0x0000006000017945 */ /* 0x000fe80003800000 */
[----:B------:R1:W-:Y:S01]  /*4890*/  @!P3 STG.E.U8 desc[UR36][R6.64+0x68], R3 ;  /* 0x000068030600b986 */ /* 0x0003e2000c101124 */
[----:B------:R-:W-:Y:S05]  /*48a0*/  @P2 BRA `(.L_x_146) ;  /* 0x00000000000c2947 */ /* 0x000fea0003800000 */
[----:B------:R-:W1:Y:S02]  /*48b0*/  LDG.E.U8 R147, desc[UR36][R10.64+0x69] ;  /* 0x000069240a937981 */ /* 0x000e64000c1e1100 */
[----:B-1----:R-:W-:-:S05]  /*48c0*/  PRMT R3, R147, 0x8880, RZ ;  /* 0x0000888093037816 */ /* 0x002fca00000000ff */
[----:B------:R-:W-:-:S07]  /*48d0*/  IMAD R12, R3, R136, RZ ;  /* 0x00000088030c7224 */ /* 0x000fce00078e02ff */
.L_x_146:
[----:B------:R-:W-:Y:S05]  /*48e0*/  BSYNC B1 ;  /* 0x0000000000017941 */ /* 0x000fea0003800000 */
.L_x_145:
[----:B------:R-:W-:Y:S01]  /*48f0*/  @!P2 IMAD R79, R79, R137, R12 ;  /* 0x000000894f4fa224 */ /* 0x000fe200078e020c */
[----:B------:R-:W-:Y:S04]  /*4900*/  BSSY B1, `(.L_x_147) ;  /* 0x0000006000017945 */ /* 0x000fe80003800000 */
[----:B------:R0:W-:Y:S01]  /*4910*/  @!P2 STG.E.U8 desc[UR36][R6.64+0x69], R79 ;  /* 0x0000694f0600a986 */ /* 0x0001e2000c101124 */
[----:B------:R-:W-:Y:S05]  /*4920*/  @P5 BRA `(.L_x_148) ;  /* 0x00000000000c5947 */ /* 0x000fea0003800000 */
[----:B------:R-:W1:Y:S02]  /*4930*/  LDG.E.U8 R147, desc[UR36][R8.64+0x70] ;  /* 0x0000702408937981 */ /* 0x000e64000c1e1100 */
[----:B-1----:R-:W-:-:S05]  /*4940*/  PRMT R3, R147, 0x8880, RZ ;  /* 0x0000888093037816 */ /* 0x002fca00000000ff */
[----:B------:R-:W-:-:S07]  /*4950*/  IMAD R12, R3, R136, RZ ;  /* 0x00000088030c7224 */ /* 0x000fce00078e02ff */
.L_x_148:
[----:B------:R-:W-:Y:S05]  /*4960*/  BSYNC B1 ;  /* 0x0000000000017941 */ /* 0x000fea0003800000 */
.L_x_147:
[----:B-1----:R-:W-:Y:S01]  /*4970*/  @!P5 IMAD R3, R80, R137, R12 ;  /* 0x000000895003d224 */ /* 0x002fe200078e020c */
[----:B------:R-:W-:Y:S04]  /*4980*/  BSSY B1, `(.L_x_149) ;  /* 0x0000006000017945 */ /* 0x000fe80003800000 */
[----:B------:R1:W-:Y:S01]  /*4990*/  @!P5 STG.E.U8 desc[UR36][R4.64+0x70], R3 ;  /* 0x000070030400d986 */ /* 0x0003e2000c101124 */
[----:B------:R-:W-:Y:S05]  /*49a0*/  @P4 BRA `(.L_x_150) ;  /* 0x00000000000c4947 */ /* 0x000fea0003800000 */
[----:B------:R-:W1:Y:S02]  /*49b0*/  LDG.E.U8 R147, desc[UR36][R8.64+0x71] ;  /* 0x0000712408937981 */ /* 0x000e64000c1e1100 */
[----:B-1----:R-:W-:-:S05]  /*49c0*/  PRMT R3, R147, 0x8880, RZ ;  /* 0x0000888093037816 */ /* 0x002fca00000000ff */
[----:B------:R-:W-:-:S07]  /*49d0*/  IMAD R12, R3, R136, RZ ;  /* 0x00000088030c7224 */ /* 0x000fce00078e02ff */
.L_x_150:
[----:B------:R-:W-:Y:S05]  /*49e0*/  BSYNC B1 ;  /* 0x0000000000017941 */ /* 0x000fea0003800000 */
.L_x_149:
        /* <DEDUP_REMOVED lines=13> */
.L_x_152:
[----:B------:R-:W-:Y:S05]  /*4ac0*/  BSYNC B1 ;  /* 0x0000000000017941 */ /* 0x000fea0003800000 */
.L_x_151:
[----:B-1----:R-:W-:Y:S01]  /*4ad0*/  @!P1 IMAD R3, R82, R137, R12 ;  /* 0x0000008952039224 */ /* 0x002fe200078e020c */
[----:B------:R-:W-:Y:S04]  /*4ae0*/  BSSY B1, `(.L_x_153) ;  /* 0x0000006000017945 */ /* 0x000fe80003800000 */
[----:B------:R1:W-:Y:S01]  /*4af0*/  @!P1 STG.E.U8 desc[UR36][R6.64+0x70], R3 ;  /* 0x0000700306009986 */ /* 0x0003e2000c101124 */
[----:B------:R-:W-:Y:S05]  /*4b00*/  @P0 BRA `(.L_x_154) ;  /* 0x00000000000c0947 */ /* 0x000fea0003800000 */
[----:B------:R-:W1:Y:S02]  /*4b10*/  LDG.E.U8 R147, desc[UR36][R10.64+0x71] ;  /* 0x000071240a937981 */ /* 0x000e64000c1e1100 */
[----:B-1----:R-:W-:-:S05]  /*4b20*/  PRMT R3, R147, 0x8880, RZ ;  /* 0x0000888093037816 */ /* 0x002fca00000000ff */
[----:B------:R-:W-:-:S07]  /*4b30*/  IMAD R12, R3, R136, RZ ;  /* 0x00000088030c7224 */ /* 0x000fce00078e02ff */
.L_x_154:
[----:B------:R-:W-:Y:S05]  /*4b40*/  BSYNC B1 ;  /* 0x0000000000017941 */ /* 0x000fea0003800000 */
.L_x_153:
[----:B------:R-:W-:Y:S01]  /*4b50*/  @!P0 IMAD R83, R83, R137, R12 ;  /* 0x0000008953538224 */ /* 0x000fe200078e020c */
[----:B------:R-:W-:Y:S04]  /*4b60*/  BSSY B1, `(.L_x_155) ;  /* 0x0000006000017945 */ /* 0x000fe80003800000 */
[----:B------:R0:W-:Y:S01]  /*4b70*/  @!P0 STG.E.U8 desc[UR36][R6.64+0x71], R83 ;  /* 0x0000715306008986 */ /* 0x0001e2000c101124 */
[----:B------:R-:W-:Y:S05]  /*4b80*/  @P5 BRA `(.L_x_156) ;  /* 0x00000000000c5947 */ /* 0x000fea0003800000 */
[----:B------:R-:W1:Y:S02]  /*4b90*/  LDG.E.U8 R147, desc[UR36][R8.64+0x78] ;  /* 0x0000782408937981 */ /* 0x000e64000c1e1100 */
[----:B-1----:R-:W-:-:S05]  /*4ba0*/  PRMT R3, R147, 0x8880, RZ ;  /* 0x0000888093037816 */ /* 0x002fca00000000ff */
[----:B------:R-:W-:-:S07]  /*4bb0*/  IMAD R12, R3, R136, RZ ;  /* 0x00000088030c7224 */ /* 0x000fce00078e02ff */
.L_x_156:
[----:B------:R-:W-:Y:S05]  /*4bc0*/  BSYNC B1 ;  /* 0x0000000000017941 */ /* 0x000fea0003800000 */
.L_x_155:
[----:B-1----:R-:W-:Y:S01]  /*4bd0*/  @!P5 IMAD R3, R84, R137, R12 ;  /* 0x000000895403d224 */ /* 0x002fe200078e020c */
[----:B------:R-:W-:Y:S04]  /*4be0*/  BSSY B1, `(.L_x_157) ;  /* 0x0000006000017945 */ /* 0x000fe80003800000 */
[----:B------:R1:W-:Y:S01]  /*4bf0*/  @!P5 STG.E.U8 desc[UR36][R4.64+0x78], R3 ;  /* 0x000078030400d986 */ /* 0x0003e2000c101124 */
[----:B------:R-:W-:Y:S05]  /*4c00*/  @P4 BRA `(.L_x_158) ;  /* 0x00000000000c4947 */ /* 0x000fea0003800000 */
[----:B------:R-:W1:Y:S02]  /*4c10*/  LDG.E.U8 R147, desc[UR36][R8.64+0x79] ;  /* 0x0000792408937981 */ /* 0x000e64000c1e1100 */
[----:B-1----:R-:W-:-:S05]  /*4c20*/  PRMT R3, R147, 0x8880, RZ ;  /* 0x0000888093037816 */ /* 0x002fca00000000ff */
[----:B------:R-:W-:-:S07]  /*4c30*/  IMAD R12, R3, R136, RZ ;  /* 0x00000088030c7224 */ /* 0x000fce00078e02ff */
.L_x_158:
[----:B------:R-:W-:Y:S05]  /*4c40*/  BSYNC B1 ;  /* 0x0000000000017941 */ /* 0x000fea0003800000 */
.L_x_157:
        /* <DEDUP_REMOVED lines=13> */
.L_x_160:
[----:B------:R-:W-:Y:S05]  /*4d20*/  BSYNC B1 ;  /* 0x0000000000017941 */ /* 0x000fea0003800000 */
.L_x_159:
[----:B-1----:R-:W-:Y:S01]  /*4d30*/  @!P3 IMAD R3, R86, R137, R12 ;  /* 0x000000895603b224 */ /* 0x002fe200078e020c */
[----:B------:R-:W-:Y:S04]  /*4d40*/  BSSY B1, `(.L_x_161) ;  /* 0x0000006000017945 */ /* 0x000fe80003800000 */
[----:B------:R1:W-:Y:S01]  /*4d50*/  @!P3 STG.E.U8 desc[UR36][R6.64+0x78], R3 ;  /* 0x000078030600b986 */ /* 0x0003e2000c101124 */
[----:B------:R-:W-:Y:S05]  /*4d60*/  @P2 BRA `(.L_x_162) ;  /* 0x00000000000c2947 */ /* 0x000fea0003800000 */
[----:B------:R-:W1:Y:S02]  /*4d70*/  LDG.E.U8 R147, desc[UR36][R10.64+0x79] ;  /* 0x000079240a937981 */ /* 0x000e64000c1e1100 */
[----:B-1----:R-:W-:-:S05]  /*4d80*/  PRMT R3, R147, 0x8880, RZ ;  /* 0x0000888093037816 */ /* 0x002fca00000000ff */
[----:B------:R-:W-:-:S07]  /*4d90*/  IMAD R12, R3, R136, RZ ;  /* 0x00000088030c7224 */ /* 0x000fce00078e02ff */
.L_x_162:
[----:B------:R-:W-:Y:S05]  /*4da0*/  BSYNC B1 ;  /* 0x0000000000017941 */ /* 0x000fea0003800000 */
.L_x_161:
[----:B------:R-:W-:Y:S01]  /*4db0*/  @!P2 IMAD R87, R87, R137, R12 ;  /* 0x000000895757a224 */ /* 0x000fe200078e020c */
[----:B------:R-:W-:Y:S04]  /*4dc0*/  BSSY B1, `(.L_x_163) ;  /* 0x0000006000017945 */ /* 0x000fe80003800000 */
[----:B------:R0:W-:Y:S01]  /*4dd0*/  @!P2 STG.E.U8 desc[UR36][R6.64+0x79], R87 ;  /* 0x000079570600a986 */ /* 0x0001e2000c101124 */
[----:B------:R-:W-:Y:S05]  /*4de0*/  @P5 BRA `(.L_x_164) ;  /* 0x00000000000c5947 */ /* 0x000fea0003800000 */
[----:B------:R-:W1:Y:S02]  /*4df0*/  LDG.E.U8 R147, desc[UR36][R8.64+0x80] ;  /* 0x0000802408937981 */ /* 0x000e64000c1e1100 */
[----:B-1----:R-:W-:-:S05]  /*4e00*/  PRMT R3, R147, 0x8880, RZ ;  /* 0x0000888093037816 */ /* 0x002fca00000000ff */
[----:B------:R-:W-:-:S07]  /*4e10*/  IMAD R12, R3, R136, RZ ;  /* 0x00000088030c7224 */ /* 0x000fce00078e02ff */
.L_x_164:
[----:B------:R-:W-:Y:S05]  /*4e20*/  BSYNC B1 ;  /* 0x0000000000017941 */ /* 0x000fea0003800000 */
.L_x_163:
[----:B-1----:R-:W-:Y:S01]  /*4e30*/  @!P5 IMAD R3, R56, R137, R12 ;  /* 0x000000893803d224 */ /* 0x002fe200078e020c */
[----:B------:R-:W-:Y:S04]  /*4e40*/  BSSY B1, `(.L_x_165) ;  /* 0x0000006000017945 */ /* 0x000fe80003800000 */
[----:B------:R1:W-:Y:S01]  /*4e50*/  @!P5 STG.E.U8 desc[UR36][R4.64+0x80], R3 ;  /* 0x000080030400d986 */ /* 0x0003e2000c101124 */
[----:B------:R-:W-:Y:S05]  /*4e60*/  @P4 BRA `(.L_x_166) ;  /* 0x00000000000c4947 */ /* 0x000fea0003800000 */
[----:B------:R-:W1:Y:S02]  /*4e70*/  LDG.E.U8 R147, desc[UR36][R8.64+0x81] ;  /* 0x0000812408937981 */ /* 0x000e64000c1e1100 */
[----:B-1----:R-:W-:-:S05]  /*4e80*/  PRMT R3, R147, 0x8880, RZ ;  /* 0x0000888093037816 */ /* 0x002fca00000000ff */
[----:B------:R-:W-:-:S07]  /*4e90*/  IMAD R12, R3, R136, RZ ;  /* 0x00000088030c7224 */ /* 0x000fce00078e02ff */
.L_x_166:
[----:B------:R-:W-:Y:S05]  /*4ea0*/  BSYNC B1 ;  /* 0x0000000000017941 */ /* 0x000fea0003800000 */
.L_x_165:
        /* <DEDUP_REMOVED lines=13> */
.L_x_168:
[----:B------:R-:W-:Y:S05]  /*4f80*/  BSYNC B1 ;  /* 0x0000000000017941 */ /* 0x000fea0003800000 */
.L_x_167:
[----:B-1----:R-:W-:Y:S01]  /*4f90*/  @!P1 IMAD R3, R58, R137, R12 ;  /* 0x000000893a039224 */ /* 0x002fe200078e020c */
[----:B------:R-:W-:Y:S04]  /*4fa0*/  BSSY B1, `(.L_x_169) ;  /* 0x0000006000017945 */ /* 0x000fe80003800000 */
[----:B------:R1:W-:Y:S01]  /*4fb0*/  @!P1 STG.E.U8 desc[UR36][R6.64+0x80], R3 ;  /* 0x0000800306009986 */ /* 0x0003e2000c101124 */
[----:B------:R-:W-:Y:S05]  /*4fc0*/  @P0 BRA `(.L_x_170) ;  /* 0x00000000000c0947 */ /* 0x000fea0003800000 */
[----:B------:R-:W1:Y:S02]  /*4fd0*/  LDG.E.U8 R147, desc[UR36][R10.64+0x81] ;  /* 0x000081240a937981 */ /* 0x000e64000c1e1100 */
[----:B-1----:R-:W-:-:S05]  /*4fe0*/  PRMT R3, R147, 0x8880, RZ ;  /* 0x0000888093037816 */ /* 0x002fca00000000ff */
[----:B------:R-:W-:-:S07]  /*4ff0*/  IMAD R12, R3, R136, RZ ;  /* 0x00000088030c7224 */ /* 0x000fce00078e02ff */
.L_x_170:
[----:B------:R-:W-:Y:S05]  /*5000*/  BSYNC B1 ;  /* 0x0000000000017941 */ /* 0x000fea0003800000 */
.L_x_169:
[----:B------:R-:W-:Y:S01]  /*5010*/  @!P0 IMAD R59, R59, R137, R12 ;  /* 0x000000893b3b8224 */ /* 0x000fe200078e020c */
[----:B------:R-:W-:Y:S04]  /*5020*/  BSSY B1, `(.L_x_171) ;  /* 0x0000006000017945 */ /* 0x000fe80003800000 */
[----:B------:R0:W-:Y:S01]  /*5030*/  @!P0 STG.E.U8 desc[UR36][R6.64+0x81], R59 ;  /* 0x0000813b06008986 */ /* 0x0001e2000c101124 */
[----:B------:R-:W-:Y:S05]  /*5040*/  @P5 BRA `(.L_x_172) ;  /* 0x00000000000c5947 */ /* 0x000fea0003800000 */
[----:B------:R-:W1:Y:S02]  /*5050*/  LDG.E.U8 R147, desc[UR36][R8.64+0x88] ;  /* 0x0000882408937981 */ /* 0x000e64000c1e1100 */
[----:B-1----:R-:W-:-:S05]  /*5060*/  PRMT R3, R147, 0x8880, RZ ;  /* 0x0000888093037816 */ /* 0x002fca00000000ff */
[----:B------:R-:W-:-:S07]  /*5070*/  IMAD R12, R3, R136, RZ ;  /* 0x00000088030c7224 */ /* 0x000fce00078e02ff */
.L_x_172:
[----:B------:R-:W-:Y:S05]  /*5080*/  BSYNC B1 ;  /* 0x0000000000017941 */ /* 0x000fea0003800000 */
.L_x_171:
[----:B-1----:R-:W-:Y:S01]  /*5090*/  @!P5 IMAD R3, R60, R137, R12 ;  /* 0x000000893c03d224 */ /* 0x002fe200078e020c */
[----:B------:R-:W-:Y:S04]  /*50a0*/  BSSY B1, `(.L_x_173) ;  /* 0x0000006000017945 */ /* 0x000fe80003800000 */
[----:B------:R1:W-:Y:S01]  /*50b0*/  @!P5 STG.E.U8 desc[UR36][R4.64+0x88], R3 ;  /* 0x000088030400d986 */ /* 0x0003e2000c101124 */
[----:B------:R-:W-:Y:S05]  /*50c0*/  @P4 BRA `(.L_x_174) ;  /* 0x00000000000c4947 */ /* 0x000fea0003800000 */
[----:B------:R-:W1:Y:S02]  /*50d0*/  LDG.E.U8 R147, desc[UR36][R8.64+0x89] ;  /* 0x0000892408937981 */ /* 0x000e64000c1e1100 */
[----:B-1----:R-:W-:-:S05]  /*50e0*/  PRMT R3, R147, 0x8880, RZ ;  /* 0x0000888093037816 */ /* 0x002fca00000000ff */
[----:B------:R-:W-:-:S07]  /*50f0*/  IMAD R12, R3, R136, RZ ;  /* 0x00000088030c7224 */ /* 0x000fce00078e02ff */
.L_x_174:
[----:B------:R-:W-:Y:S05]  /*5100*/  BSYNC B1 ;  /* 0x0000000000017941 */ /* 0x000fea0003800000 */
.L_x_173:
        /* <DEDUP_REMOVED lines=13> */
.L_x_176:
[----:B------:R-:W-:Y:S05]  /*51e0*/  BSYNC B1 ;  /* 0x0000000000017941 */ /* 0x000fea0003800000 */
.L_x_175:
[----:B-1----:R-:W-:Y:S01]  /*51f0*/  @!P3 IMAD R3, R62, R137, R12 ;  /* 0x000000893e03b224 */ /* 0x002fe200078e020c */
[----:B------:R-:W-:Y:S04]  /*5200*/  BSSY B1, `(.L_x_177) ;  /* 0x0000006000017945 */ /* 0x000fe80003800000 */
[----:B------:R1:W-:Y:S01]  /*5210*/  @!P3 STG.E.U8 desc[UR36][R6.64+0x88], R3 ;  /* 0x000088030600b986 */ /* 0x0003e2000c101124 */
[----:B------:R-:W-:Y:S05]  /*5220*/  @P2 BRA `(.L_x_178) ;  /* 0x00000000000c2947 */ /* 0x000fea0003800000 */
[----:B------:R-:W1:Y:S02]  /*5230*/  LDG.E.U8 R147, desc[UR36][R10.64+0x89] ;  /* 0x000089240a937981 */ /* 0x000e64000c1e1100 */
[----:B-1----:R-:W-:-:S05]  /*5240*/  PRMT R3, R147, 0x8880, RZ ;  /* 0x0000888093037816 */ /* 0x002fca00000000ff */
[----:B------:R-:W-:-:S07]  /*5250*/  IMAD R12, R3, R136, RZ ;  /* 0x00000088030c7224 */ /* 0x000fce00078e02ff */
.L_x_178:
[----:B------:R-:W-:Y:S05]  /*5260*/  BSYNC B1 ;  /* 0x0000000000017941 */ /* 0x000fea0003800000 */
.L_x_177:
[----:B------:R-:W-:Y:S01]  /*5270*/  @!P2 IMAD R63, R63, R137, R12 ;  /* 0x000000893f3fa224 */ /* 0x000fe200078e020c */
[----:B------:R-:W-:Y:S04]  /*5280*/  BSSY B1, `(.L_x_179) ;  /* 0x0000006000017945 */ /* 0x000fe80003800000 */
[----:B------:R0:W-:Y:S01]  /*5290*/  @!P2 STG.E.U8 desc[UR36][R6.64+0x89], R63 ;  /* 0x0000893f0600a986 */ /* 0x0001e2000c101124 */
[----:B------:R-:W-:Y:S05]  /*52a0*/  @P5 BRA `(.L_x_180) ;  /* 0x00000000000c5947 */ /* 0x000fea0003800000 */
[----:B------:R-:W1:Y:S02]  /*52b0*/  LDG.E.U8 R147, desc[UR36][R8.64+0x90] ;  /* 0x0000902408937981 */ /* 0x000e64000c1e1100 */
[----:B-1----:R-:W-:-:S05]  /*52c0*/  PRMT R3, R147, 0x8880, RZ ;  /* 0x0000888093037816 */ /* 0x002fca00000000ff */
[----:B------:R-:W-:-:S07]  /*52d0*/  IMAD R12, R3, R136, RZ ;  /* 0x00000088030c7224 */ /* 0x000fce00078e02ff */
.L_x_180:
[----:B------:R-:W-:Y:S05]  /*52e0*/  BSYNC B1 ;  /* 0x0000000000017941 */ /* 0x000fea0003800000 */
.L_x_179:
[----:B-1----:R-:W-:Y:S01]  /*52f0*/  @!P5 IMAD R3, R64, R137, R12 ;  /* 0x000000894003d224 */ /* 0x002fe200078e020c */
[----:B------:R-:W-:Y:S04]  /*5300*/  BSSY B1, `(.L_x_181) ;  /* 0x0000006000017945 */ /* 0x000fe80003800000 */
[----:B------:R1:W-:Y:S01]  /*5310*/  @!P5 STG.E.U8 desc[UR36][R4.64+0x90], R3 ;  /* 0x000090030400d986 */ /* 0x0003e2000c101124 */
[----:B------:R-:W-:Y:S05]  /*5320*/  @P4 BRA `(.L_x_182) ;  /* 0x00000000000c4947 */ /* 0x000fea0003800000 */
[----:B------:R-:W1:Y:S02]  /*5330*/  LDG.E.U8 R147, desc[UR36][R8.64+0x91] ;  /* 0x0000912408937981 */ /* 0x000e64000c1e1100 */
[----:B-1----:R-:W-:-:S05]  /*5340*/  PRMT R3, R147, 0x8880, RZ ;  /* 0x0000888093037816 */ /* 0x002fca00000000ff */
[----:B------:R-:W-:-:S07]  /*5350*/  IMAD R12, R3, R136, RZ ;  /* 0x00000088030c7224 */ /* 0x000fce00078e02ff */
.L_x_182:
[----:B------:R-:W-:Y:S05]  /*5360*/  BSYNC B1 ;  /* 0x0000000000017941 */ /* 0x000fea0003800000 */
.L_x_181:
        /* <DEDUP_REMOVED lines=13> */
.L_x_184:
[----:B------:R-:W-:Y:S05]  /*5440*/  BSYNC B1 ;  /* 0x0000000000017941 */ /* 0x000fea0003800000 */
.L_x_183:
[----:B-1----:R-:W-:Y:S01]  /*5450*/  @!P1 IMAD R3, R66, R137, R12 ;  /* 0x0000008942039224 */ /* 0x002fe200078e020c */
[----:B------:R-:W-:Y:S04]  /*5460*/  BSSY B1, `(.L_x_185) ;  /* 0x0000006000017945 */ /* 0x000fe80003800000 */
[----:B------:R1:W-:Y:S01]  /*5470*/  @!P1 STG.E.U8 desc[UR36][R6.64+0x90], R3 ;  /* 0x0000900306009986 */ /* 0x0003e2000c101124 */
[----:B------:R-:W-:Y:S05]  /*5480*/  @P0 BRA `(.L_x_186) ;  /* 0x00000000000c0947 */ /* 0x000fea0003800000 */
[----:B------:R-:W1:Y:S02]  /*5490*/  LDG.E.U8 R147, desc[UR36][R10.64+0x91] ;  /* 0x000091240a937981 */ /* 0x000e64000c1e1100 */
[----:B-1----:R-:W-:-:S05]  /*54a0*/  PRMT R3, R147, 0x8880, RZ ;  /* 0x0000888093037816 */ /* 0x002fca00000000ff */
[----:B------:R-:W-:-:S07]  /*54b0*/  IMAD R12, R3, R136, RZ ;  /* 0x00000088030c7224 */ /* 0x000fce00078e02ff */
.L_x_186:
[----:B------:R-:W-:Y:S05]  /*54c0*/  BSYNC B1 ;  /* 0x0000000000017941 */ /* 0x000fea0003800000 */
.L_x_185:
[----:B------:R-:W-:Y:S01]  /*54d0*/  @!P0 IMAD R67, R67, R137, R12 ;  /* 0x0000008943438224 */ /* 0x000fe200078e020c */
[----:B------:R-:W-:Y:S04]  /*54e0*/  BSSY B1, `(.L_x_187) ;  /* 0x0000006000017945 */ /* 0x000fe80003800000 */
[----:B------:R0:W-:Y:S01]  /*54f0*/  @!P0 STG.E.U8 desc[UR36][R6.64+0x91], R67 ;  /* 0x0000914306008986 */ /* 0x0001e2000c101124 */
[----:B------:R-:W-:Y:S05]  /*5500*/  @P5 BRA `(.L_x_188) ;  /* 0x00000000000c5947 */ /* 0x000fea0003800000 */
[----:B------:R-:W1:Y:S02]  /*5510*/  LDG.E.U8 R147, desc[UR36][R8.64+0x98] ;  /* 0x0000982408937981 */ /* 0x000e64000c1e1100 */
[----:B-1----:R-:W-:-:S05]  /*5520*/  PRMT R3, R147, 0x8880, RZ ;  /* 0x0000888093037816 */ /* 0x002fca00000000ff */
[----:B------:R-:W-:-:S07]  /*5530*/  IMAD R12, R3, R136, RZ ;  /* 0x00000088030c7224 */ /* 0x000fce00078e02ff */
.L_x_188:
[----:B------:R-:W-:Y:S05]  /*5540*/  BSYNC B1 ;  /* 0x0000000000017941 */ /* 0x000fea0003800000 */
.L_x_187:
[----:B-1----:R-:W-:Y:S01]  /*5550*/  @!P5 IMAD R3, R68, R137, R12 ;  /* 0x000000894403d224 */ /* 0x002fe200078e020c */
[----:B------:R-:W-:Y:S04]  /*5560*/  BSSY B1, `(.L_x_189) ;  /* 0x0000006000017945 */ /* 0x000fe80003800000 */
[----:B------:R1:W-:Y:S01]  /*5570*/  @!P5 STG.E.U8 desc[UR36][R4.64+0x98], R3 ;  /* 0x000098030400d986 */ /* 0x0003e2000c101124 */
[----:B------:R-:W-:Y:S05]  /*5580*/  @P4 BRA `(.L_x_190) ;  /* 0x00000000000c4947 */ /* 0x000fea0003800000 */
[----:B------:R-:W1:Y:S02]  /*5590*/  LDG.E.U8 R147, desc[UR36][R8.64+0x99] ;  /* 0x0000992408937981 */ /* 0x000e64000c1e1100 */
[----:B-1----:R-:W-:-:S05]  /*55a0*/  PRMT R3, R147, 0x8880, RZ ;  /* 0x0000888093037816 */ /* 0x002fca00000000ff */
[----:B------:R-:W-:-:S07]  /*55b0*/  IMAD R12, R3, R136, RZ ;  /* 0x00000088030c7224 */ /* 0x000fce00078e02ff */
.L_x_190:
[----:B------:R-:W-:Y:S05]  /*55c0*/  BSYNC B1 ;  /* 0x0000000000017941 */ /* 0x000fea0003800000 */
.L_x_189:
        /* <DEDUP_REMOVED lines=13> */
.L_x_192:
[----:B------:R-:W-:Y:S05]  /*56a0*/  BSYNC B1 ;  /* 0x0000000000017941 */ /* 0x000fea0003800000 */
.L_x_191:
[----:B-1----:R-:W-:Y:S01]  /*56b0*/  @!P3 IMAD R3, R70, R137, R12 ;  /* 0x000000894603b224 */ /* 0x002fe200078e020c */
[----:B------:R-:W-:Y:S04]  /*56c0*/  BSSY B1, `(.L_x_193) ;  /* 0x0000006000017945 */ /* 0x000fe80003800000 */
[----:B------:R1:W-:Y:S01]  /*56d0*/  @!P3 STG.E.U8 desc[UR36][R6.64+0x98], R3 ;  /* 0x000098030600b986 */ /* 0x0003e2000c101124 */
[----:B------:R-:W-:Y:S05]  /*56e0*/  @P2 BRA `(.L_x_194) ;  /* 0x00000000000c2947 */ /* 0x000fea0003800000 */
[----:B------:R-:W1:Y:S02]  /*56f0*/  LDG.E.U8 R147, desc[UR36][R10.64+0x99] ;  /* 0x000099240a937981 */ /* 0x000e64000c1e1100 */
[----:B-1----:R-:W-:-:S05]  /*5700*/  PRMT R3, R147, 0x8880, RZ ;  /* 0x0000888093037816 */ /* 0x002fca00000000ff */
[----:B------:R-:W-:-:S07]  /*5710*/  IMAD R12, R3, R136, RZ ;  /* 0x00000088030c7224 */ /* 0x000fce00078e02ff */
.L_x_194:
[----:B------:R-:W-:Y:S05]  /*5720*/  BSYNC B1 ;  /* 0x0000000000017941 */ /* 0x000fea0003800000 */
.L_x_193:
[----:B------:R-:W-:Y:S01]  /*5730*/  @!P2 IMAD R71, R71, R137, R12 ;  /* 0x000000894747a224 */ /* 0x000fe200078e020c */
[----:B------:R-:W-:Y:S04]  /*5740*/  BSSY B1, `(.L_x_195) ;  /* 0x0000006000017945 */ /* 0x000fe80003800000 */
[----:B------:R0:W-:Y:S01]  /*5750*/  @!P2 STG.E.U8 desc[UR36][R6.64+0x99], R71 ;  /* 0x000099470600a986 */ /* 0x0001e2000c101124 */
[----:B------:R-:W-:Y:S05]  /*5760*/  @P5 BRA `(.L_x_196) ;  /* 0x00000000000c5947 */ /* 0x000fea0003800000 */
[----:B------:R-:W1:Y:S02]  /*5770*/  LDG.E.U8 R147, desc[UR36][R8.64+0xa0] ;  /* 0x0000a02408937981 */ /* 0x000e64000c1e1100 */
[----:B-1----:R-:W-:-:S05]  /*5780*/  PRMT R3, R147, 0x8880, RZ ;  /* 0x0000888093037816 */ /* 0x002fca00000000ff */
[----:B------:R-:W-:-:S07]  /*5790*/  IMAD R12, R3, R136, RZ ;  /* 0x00000088030c7224 */ /* 0x000fce00078e02ff */
.L_x_196:
[----:B------:R-:W-:Y:S05]  /*57a0*/  BSYNC B1 ;  /* 0x0000000000017941 */ /* 0x000fea0003800000 */
.L_x_195:
[----:B-1----:R-:W-:Y:S01]  /*57b0*/  @!P5 IMAD R3, R40, R137, R12 ;  /* 0x000000892803d224 */ /* 0x002fe200078e020c */
[----:B------:R-:W-:Y:S04]  /*57c0*/  BSSY B1, `(.L_x_197) ;  /* 0x0000006000017945 */ /* 0x000fe80003800000 */
[----:B------:R1:W-:Y:S01]  /*57d0*/  @!P5 STG.E.U8 desc[UR36][R4.64+0xa0], R3 ;  /* 0x0000a0030400d986 */ /* 0x0003e2000c101124 */
[----:B------:R-:W-:Y:S05]  /*57e0*/  @P4 BRA `(.L_x_198) ;  /* 0x00000000000c4947 */ /* 0x000fea0003800000 */
[----:B------:R-:W1:Y:S02]  /*57f0*/  LDG.E.U8 R147, desc[UR36][R8.64+0xa1] ;  /* 0x0000a12408937981 */ /* 0x000e64000c1e1100 */
[----:B-1----:R-:W-:-:S05]  /*5800*/  PRMT R3, R147, 0x8880, RZ ;  /* 0x0000888093037816 */ /* 0x002fca00000000ff */
[----:B------:R-:W-:-:S07]  /*5810*/  IMAD R12, R3, R136, RZ ;  /* 0x00000088030c7224 */ /* 0x000fce00078e02ff */
.L_x_198:
[----:B------:R-:W-:Y:S05]  /*5820*/  BSYNC B1 ;  /* 0x0000000000017941 */ /* 0x000fea0003800000 */
.L_x_197:
        /* <DEDUP_REMOVED lines=13> */
.L_x_200:
[----:B------:R-:W-:Y:S05]  /*5900*/  BSYNC B1 ;  /* 0x0000000000017941 */ /* 0x000fea0003800000 */
.L_x_199:
[----:B-1----:R-:W-:Y:S01]  /*5910*/  @!P1 IMAD R3, R42, R137, R12 ;  /* 0x000000892a039224 */ /* 0x002fe200078e020c */
[----:B------:R-:W-:Y:S04]  /*5920*/  BSSY B1, `(.L_x_201) ;  /* 0x0000006000017945 */ /* 0x000fe80003800000 */
[----:B------:R1:W-:Y:S01]  /*5930*/  @!P1 STG.E.U8 desc[UR36][R6.64+0xa0], R3 ;  /* 0x0000a00306009986 */ /* 0x0003e2000c101124 */
[----:B------:R-:W-:Y:S05]  /*5940*/  @P0 BRA `(.L_x_202) ;  /* 0x00000000000c0947 */ /* 0x000fea0003800000 */
[----:B------:R-:W1:Y:S02]  /*5950*/  LDG.E.U8 R147, desc[UR36][R10.64+0xa1] ;  /* 0x0000a1240a937981 */ /* 0x000e64000c1e1100 */
[----:B-1----:R-:W-:-:S05]  /*5960*/  PRMT R3, R147, 0x8880, RZ ;  /* 0x0000888093037816 */ /* 0x002fca00000000ff */
[----:B------:R-:W-:-:S07]  /*5970*/  IMAD R12, R3, R136, RZ ;  /* 0x00000088030c7224 */ /* 0x000fce00078e02ff */
.L_x_202:
[----:B------:R-:W-:Y:S05]  /*5980*/  BSYNC B1 ;  /* 0x0000000000017941 */ /* 0x000fea0003800000 */
.L_x_201:
[----:B------:R-:W-:Y:S01]  /*5990*/  @!P0 IMAD R43, R43, R137, R12 ;  /* 0x000000892b2b8224 */ /* 0x000fe200078e020c */
[----:B------:R-:W-:Y:S04]  /*59a0*/  BSSY B1, `(.L_x_203) ;  /* 0x0000006000017945 */ /* 0x000fe80003800000 */
[----:B------:R0:W-:Y:S01]  /*59b0*/  @!P0 STG.E.U8 desc[UR36][R6.64+0xa1], R43 ;  /* 0x0000a12b06008986 */ /* 0x0001e2000c101124 */
[----:B------:R-:W-:Y:S05]  /*59c0*/  @P5 BRA `(.L_x_204) ;  /* 0x00000000000c5947 */ /* 0x000fea0003800000 */
[----:B------:R-:W1:Y:S02]  /*59d0*/  LDG.E.U8 R147, desc[UR36][R8.64+0xa8] ;  /* 0x0000a82408937981 */ /* 0x000e64000c1e1100 */
[----:B-1----:R-:W-:-:S05]  /*59e0*/  PRMT R3, R147, 0x8880, RZ ;  /* 0x0000888093037816 */ /* 0x002fca00000000ff */
[----:B------:R-:W-:-:S07]  /*59f0*/  IMAD R12, R3, R136, RZ ;  /* 0x00000088030c7224 */ /* 0x000fce00078e02ff */
.L_x_204:
[----:B------:R-:W-:Y:S05]  /*5a00*/  BSYNC B1 ;  /* 0x0000000000017941 */ /* 0x000fea0003800000 */
.L_x_203:
[----:B-1----:R-:W-:Y:S01]  /*5a10*/  @!P5 IMAD R3, R44, R137, R12 ;  /* 0x000000892c03d224 */ /* 0x002fe200078e020c */
[----:B------:R-:W-:Y:S04]  /*5a20*/  BSSY B1, `(.L_x_205) ;  /* 0x0000006000017945 */ /* 0x000fe80003800000 */
[----:B------:R1:W-:Y:S01]  /*5a30*/  @!P5 STG.E.U8 desc[UR36][R4.64+0xa8], R3 ;  /* 0x0000a8030400d986 */ /* 0x0003e2000c101124 */
[----:B------:R-:W-:Y:S05]  /*5a40*/  @P4 BRA `(.L_x_206) ;  /* 0x00000000000c4947 */ /* 0x000fea0003800000 */
[----:B------:R-:W1:Y:S02]  /*5a50*/  LDG.E.U8 R147, desc[UR36][R8.64+0xa9] ;  /* 0x0000a92408937981 */ /* 0x000e64000c1e1100 */
[----:B-1----:R-:W-:-:S05]  /*5a60*/  PRMT R3, R147, 0x8880, RZ ;  /* 0x0000888093037816 */ /* 0x002fca00000000ff */
[----:B------:R-:W-:-:S07]  /*5a70*/  IMAD R12, R3, R136, RZ ;  /* 0x00000088030c7224 */ /* 0x000fce00078e02ff */
.L_x_206:
[----:B------:R-:W-:Y:S05]  /*5a80*/  BSYNC B1 ;  /* 0x0000000000017941 */ /* 0x000fea0003800000 */
.L_x_205:
        /* <DEDUP_REMOVED lines=13> */
.L_x_208:
[----:B------:R-:W-:Y:S05]  /*5b60*/  BSYNC B1 ;  /* 0x0000000000017941 */ /* 0x000fea0003800000 */
.L_x_207:
[----:B-1----:R-:W-:Y:S01]  /*5b70*/  @!P3 IMAD R3, R46, R137, R12 ;  /* 0x000000892e03b224 */ /* 0x002fe200078e020c */
[----:B------:R-:W-:Y:S04]  /*5b80*/  BSSY B1, `(.L_x_209) ;  /* 0x0000006000017945 */ /* 0x000fe80003800000 */
[----:B------:R1:W-:Y:S01]  /*5b90*/  @!P3 STG.E.U8 desc[UR36][R6.64+0xa8], R3 ;  /* 0x0000a8030600b986 */ /* 0x0003e2000c101124 */
[----:B------:R-:W-:Y:S05]  /*5ba0*/  @P2 BRA `(.L_x_210) ;  /* 0x00000000000c2947 */ /* 0x000fea0003800000 */
[----:B------:R-:W1:Y:S02]  /*5bb0*/  LDG.E.U8 R147, desc[UR36][R10.64+0xa9] ;  /* 0x0000a9240a937981 */ /* 0x000e64000c1e1100 */
[----:B-1----:R-:W-:-:S05]  /*5bc0*/  PRMT R3, R147, 0x8880, RZ ;  /* 0x0000888093037816 */ /* 0x002fca00000000ff */
[----:B------:R-:W-:-:S07]  /*5bd0*/  IMAD R12, R3, R136, RZ ;  /* 0x00000088030c7224 */ /* 0x000fce00078e02ff */
.L_x_210:
[----:B------:R-:W-:Y:S05]  /*5be0*/  BSYNC B1 ;  /* 0x0000000000017941 */ /* 0x000fea0003800000 */
.L_x_209:
[----:B------:R-:W-:Y:S01]  /*5bf0*/  @!P2 IMAD R47, R47, R137, R12 ;  /* 0x000000892f2fa224 */ /* 0x000fe200078e020c */
[----:B------:R-:W-:Y:S04]  /*5c00*/  BSSY B1, `(.L_x_211) ;  /* 0x0000006000017945 */ /* 0x000fe80003800000 */
[----:B------:R0:W-:Y:S01]  /*5c10*/  @!P2 STG.E.U8 desc[UR36][R6.64+0xa9], R47 ;  /* 0x0000a92f0600a986 */ /* 0x0001e2000c101124 */
[----:B------:R-:W-:Y:S05]  /*5c20*/  @P5 BRA `(.L_x_212) ;  /* 0x00000000000c5947 */ /* 0x000fea0003800000 */
[----:B------:R-:W1:Y:S02]  /*5c30*/  LDG.E.U8 R147, desc[UR36][R8.64+0xb0] ;  /* 0x0000b02408937981 */ /* 0x000e64000c1e1100 */
[----:B-1----:R-:W-:-:S05]  /*5c40*/  PRMT R3, R147, 0x8880, RZ ;  /* 0x0000888093037816 */ /* 0x002fca00000000ff */
[----:B------:R-:W-:-:S07]  /*5c50*/  IMAD R12, R3, R136, RZ ;  /* 0x00000088030c7224 */ /* 0x000fce00078e02ff */
.L_x_212:
[----:B------:R-:W-:Y:S05]  /*5c60*/  BSYNC B1 ;  /* 0x0000000000017941 */ /* 0x000fea0003800000 */
.L_x_211:
[----:B-1----:R-:W-:Y:S01]  /*5c70*/  @!P5 IMAD R3, R48, R137, R12 ;  /* 0x000000893003d224 */ /* 0x002fe200078e020c */
[----:B------:R-:W-:Y:S04]  /*5c80*/  BSSY B1, `(.L_x_213) ;  /* 0x0000006000017945 */ /* 0x000fe80003800000 */
[----:B------:R1:W-:Y:S01]  /*5c90*/  @!P5 STG.E.U8 desc[UR36][R4.64+0xb0], R3 ;  /* 0x0000b0030400d986 */ /* 0x0003e2000c101124 */
[----:B------:R-:W-:Y:S05]  /*5ca0*/  @P4 BRA `(.L_x_214) ;  /* 0x00000000000c4947 */ /* 0x000fea0003800000 */
[----:B------:R-:W1:Y:S02]  /*5cb0*/  LDG.E.U8 R147, desc[UR36][R8.64+0xb1] ;  /* 0x0000b12408937981 */ /* 0x000e64000c1e1100 */
[----:B-1----:R-:W-:-:S05]  /*5cc0*/  PRMT R3, R147, 0x8880, RZ ;  /* 0x0000888093037816 */ /* 0x002fca00000000ff */
[----:B------:R-:W-:-:S07]  /*5cd0*/  IMAD R12, R3, R136, RZ ;  /* 0x00000088030c7224 */ /* 0x000fce00078e02ff */
.L_x_214:
[----:B------:R-:W-:Y:S05]  /*5ce0*/  BSYNC B1 ;  /* 0x0000000000017941 */ /* 0x000fea0003800000 */
.L_x_213:
        /* <DEDUP_REMOVED lines=13> */
.L_x_216:
[----:B------:R-:W-:Y:S05]  /*5dc0*/  BSYNC B1 ;  /* 0x0000000000017941 */ /* 0x000fea0003800000 */
.L_x_215:
[----:B-1----:R-:W-:Y:S01]  /*5dd0*/  @!P1 IMAD R3, R50, R137, R12 ;  /* 0x0000008932039224 */ /* 0x002fe200078e020c */
[----:B------:R-:W-:Y:S04]  /*5de0*/  BSSY B1, `(.L_x_217) ;  /* 0x0000006000017945 */ /* 0x000fe80003800000 */
[----:B------:R1:W-:Y:S01]  /*5df0*/  @!P1 STG.E.U8 desc[UR36][R6.64+0xb0], R3 ;  /* 0x0000b00306009986 */ /* 0x0003e2000c101124 */
[----:B------:R-:W-:Y:S05]  /*5e00*/  @P0 BRA `(.L_x_218) ;  /* 0x00000000000c0947 */ /* 0x000fea0003800000 */
[----:B------:R-:W1:Y:S02]  /*5e10*/  LDG.E.U8 R147, desc[UR36][R10.64+0xb1] ;  /* 0x0000b1240a937981 */ /* 0x000e64000c1e1100 */
[----:B-1----:R-:W-:-:S05]  /*5e20*/  PRMT R3, R147, 0x8880, RZ ;  /* 0x0000888093037816 */ /* 0x002fca00000000ff */
[----:B------:R-:W-:-:S07]  /*5e30*/  IMAD R12, R3, R136, RZ ;  /* 0x00000088030c7224 */ /* 0x000fce00078e02ff */
.L_x_218:
[----:B------:R-:W-:Y:S05]  /*5e40*/  BSYNC B1 ;  /* 0x0000000000017941 */ /* 0x000fea0003800000 */
.L_x_217:
[----:B------:R-:W-:Y:S01]  /*5e50*/  @!P0 IMAD R51, R51, R137, R12 ;  /* 0x0000008933338224 */ /* 0x000fe200078e020c */
[----:B------:R-:W-:Y:S04]  /*5e60*/  BSSY B1, `(.L_x_219) ;  /* 0x0000006000017945 */ /* 0x000fe80003800000 */
[----:B------:R0:W-:Y:S01]  /*5e70*/  @!P0 STG.E.U8 desc[UR36][R6.64+0xb1], R51 ;  /* 0x0000b13306008986 */ /* 0x0001e2000c101124 */
[----:B------:R-:W-:Y:S05]  /*5e80*/  @P5 BRA `(.L_x_220) ;  /* 0x00000000000c5947 */ /* 0x000fea0003800000 */
[----:B------:R-:W1:Y:S02]  /*5e90*/  LDG.E.U8 R147, desc[UR36][R8.64+0xb8] ;  /* 0x0000b82408937981 */ /* 0x000e64000c1e1100 */
[----:B-1----:R-:W-:-:S05]  /*5ea0*/  PRMT R3, R147, 0x8880, RZ ;  /* 0x0000888093037816 */ /* 0x002fca00000000ff */
[----:B------:R-:W-:-:S07]  /*5eb0*/  IMAD R12, R3, R136, RZ ;  /* 0x00000088030c7224 */ /* 0x000fce00078e02ff */
.L_x_220:
[----:B------:R-:W-:Y:S05]  /*5ec0*/  BSYNC B1 ;  /* 0x0000000000017941 */ /* 0x000fea0003800000 */
.L_x_219:
[----:B-1----:R-:W-:Y:S01]  /*5ed0*/  @!P5 IMAD R3, R52, R137, R12 ;  /* 0x000000893403d224 */ /* 0x002fe200078e020c */
[----:B------:R-:W-:Y:S04]  /*5ee0*/  BSSY B1, `(.L_x_221) ;  /* 0x0000006000017945 */ /* 0x000fe80003800000 */
[----:B------:R1:W-:Y:S01]  /*5ef0*/  @!P5 STG.E.U8 desc[UR36][R4.64+0xb8], R3 ;  /* 0x0000b8030400d986 */ /* 0x0003e2000c101124 */
[----:B------:R-:W-:Y:S05]  /*5f00*/  @P4 BRA `(.L_x_222) ;  /* 0x00000000000c4947 */ /* 0x000fea0003800000 */
[----:B------:R-:W1:Y:S02]  /*5f10*/  LDG.E.U8 R147, desc[UR36][R8.64+0xb9] ;  /* 0x0000b92408937981 */ /* 0x000e64000c1e1100 */
[----:B-1----:R-:W-:-:S05]  /*5f20*/  PRMT R3, R147, 0x8880, RZ ;  /* 0x0000888093037816 */ /* 0x002fca00000000ff */
[----:B------:R-:W-:-:S07]  /*5f30*/  IMAD R12, R3, R136, RZ ;  /* 0x00000088030c7224 */ /* 0x000fce00078e02ff */
.L_x_222:
[----:B------:R-:W-:Y:S05]  /*5f40*/  BSYNC B1 ;  /* 0x0000000000017941 */ /* 0x000fea0003800000 */
.L_x_221:
        /* <DEDUP_REMOVED lines=13> */
.L_x_224:
[----:B------:R-:W-:Y:S05]  /*6020*/  BSYNC B1 ;  /* 0x0000000000017941 */ /* 0x000fea0003800000 */
.L_x_223:
[----:B-1----:R-:W-:Y:S01]  /*6030*/  @!P3 IMAD R3, R54, R137, R12 ;  /* 0x000000893603b224 */ /* 0x002fe200078e020c */
[----:B------:R-:W-:Y:S04]  /*6040*/  BSSY B1, `(.L_x_225) ;  /* 0x0000006000017945 */ /* 0x000fe80003800000 */
[----:B------:R1:W-:Y:S01]  /*6050*/  @!P3 STG.E.U8 desc[UR36][R6.64+0xb8], R3 ;  /* 0x0000b8030600b986 */ /* 0x0003e2000c101124 */
[----:B------:R-:W-:Y:S05]  /*6060*/  @P2 BRA `(.L_x_226) ;  /* 0x00000000000c2947 */ /* 0x000fea0003800000 */
[----:B------:R-:W1:Y:S02]  /*6070*/  LDG.E.U8 R147, desc[UR36][R10.64+0xb9] ;  /* 0x0000b9240a937981 */ /* 0x000e64000c1e1100 */
[----:B-1----:R-:W-:-:S05]  /*6080*/  PRMT R3, R147, 0x8880, RZ ;  /* 0x0000888093037816 */ /* 0x002fca00000000ff */
[----:B------:R-:W-:-:S07]  /*6090*/  IMAD R12, R3, R136, RZ ;  /* 0x00000088030c7224 */ /* 0x000fce00078e02ff */
.L_x_226:
[----:B------:R-:W-:Y:S05]  /*60a0*/  BSYNC B1 ;  /* 0x0000000000017941 */ /* 0x000fea0003800000 */
.L_x_225:
[----:B------:R-:W-:Y:S01]  /*60b0*/  @!P2 IMAD R55, R55, R137, R12 ;  /* 0x000000893737a224 */ /* 0x000fe200078e020c */
[----:B------:R-:W-:Y:S04]  /*60c0*/  BSSY B1, `(.L_x_227) ;  /* 0x0000006000017945 */ /* 0x000fe80003800000 */
[----:B------:R0:W-:Y:S01]  /*60d0*/  @!P2 STG.E.U8 desc[UR36][R6.64+0xb9], R55 ;  /* 0x0000b9370600a986 */ /* 0x0001e2000c101124 */
[----:B------:R-:W-:Y:S05]  /*60e0*/  @P5 BRA `(.L_x_228) ;  /* 0x00000000000c5947 */ /* 0x000fea0003800000 */
[----:B------:R-:W1:Y:S02]  /*60f0*/  LDG.E.U8 R147, desc[UR36][R8.64+0xc0] ;  /* 0x0000c02408937981 */ /* 0x000e64000c1e1100 */
[----:B-1----:R-:W-:-:S05]  /*6100*/  PRMT R3, R147, 0x8880, RZ ;  /* 0x0000888093037816 */ /* 0x002fca00000000ff */
[----:B------:R-:W-:-:S07]  /*6110*/  IMAD R12, R3, R136, RZ ;  /* 0x00000088030c7224 */ /* 0x000fce00078e02ff */
.L_x_228:
[----:B------:R-:W-:Y:S05]  /*6120*/  BSYNC B1 ;  /* 0x0000000000017941 */ /* 0x000fea0003800000 */
.L_x_227:
[----:B-1----:R-:W-:Y:S01]  /*6130*/  @!P5 IMAD R3, R24, R137, R12 ;  /* 0x000000891803d224 */ /* 0x002fe200078e020c */
[----:B------:R-:W-:Y:S04]  /*6140*/  BSSY B1, `(.L_x_229) ;  /* 0x0000006000017945 */ /* 0x000fe80003800000 */
[----:B------:R1:W-:Y:S01]  /*6150*/  @!P5 STG.E.U8 desc[UR36][R4.64+0xc0], R3 ;  /* 0x0000c0030400d986 */ /* 0x0003e2000c101124 */
[----:B------:R-:W-:Y:S05]  /*6160*/  @P4 BRA `(.L_x_230) ;  /* 0x00000000000c4947 */ /* 0x000fea0003800000 */
[----:B------:R-:W1:Y:S02]  /*6170*/  LDG.E.U8 R147, desc[UR36][R8.64+0xc1] ;  /* 0x0000c12408937981 */ /* 0x000e64000c1e1100 */
[----:B-1----:R-:W-:-:S05]  /*6180*/  PRMT R3, R147, 0x8880, RZ ;  /* 0x0000888093037816 */ /* 0x002fca00000000ff */
[----:B------:R-:W-:-:S07]  /*6190*/  IMAD R12, R3, R136, RZ ;  /* 0x00000088030c7224 */ /* 0x000fce00078e02ff */
.L_x_230:
[----:B------:R-:W-:Y:S05]  /*61a0*/  BSYNC B1 ;  /* 0x0000000000017941 */ /* 0x000fea0003800000 */
.L_x_229:
        /* <DEDUP_REMOVED lines=13> */
.L_x_232:
[----:B------:R-:W-:Y:S05]  /*6280*/  BSYNC B1 ;  /* 0x0000000000017941 */ /* 0x000fea0003800000 */
.L_x_231:
[----:B-1----:R-:W-:Y:S01]  /*6290*/  @!P1 IMAD R3, R26, R137, R12 ;  /* 0x000000891a039224 */ /* 0x002fe200078e020c */
[----:B------:R-:W-:Y:S04]  /*62a0*/  BSSY B1, `(.L_x_233) ;  /* 0x0000006000017945 */ /* 0x000fe80003800000 */
[----:B------:R1:W-:Y:S01]  /*62b0*/  @!P1 STG.E.U8 desc[UR36][R6.64+0xc0], R3 ;  /* 0x0000c00306009986 */ /* 0x0003e2000c101124 */
[----:B------:R-:W-:Y:S05]  /*62c0*/  @P0 BRA `(.L_x_234) ;  /* 0x00000000000c0947 */ /* 0x000fea0003800000 */
[----:B------:R-:W1:Y:S02]  /*62d0*/  LDG.E.U8 R147, desc[UR36][R10.64+0xc1] ;  /* 0x0000c1240a937981 */ /* 0x000e64000c1e1100 */
[----:B-1----:R-:W-:-:S05]  /*62e0*/  PRMT R3, R147, 0x8880, RZ ;  /* 0x0000888093037816 */ /* 0x002fca00000000ff */
[----:B------:R-:W-:-:S07]  /*62f0*/  IMAD R12, R3, R136, RZ ;  /* 0x00000088030c7224 */ /* 0x000fce00078e02ff */
.L_x_234:
[----:B------:R-:W-:Y:S05]  /*6300*/  BSYNC B1 ;  /* 0x0000000000017941 */ /* 0x000fea0003800000 */
.L_x_233:
[----:B------:R-:W-:Y:S01]  /*6310*/  @!P0 IMAD R27, R27, R137, R12 ;  /* 0x000000891b1b8224 */ /* 0x000fe200078e020c */
[----:B------:R-:W-:Y:S04]  /*6320*/  BSSY B1, `(.L_x_235) ;  /* 0x0000006000017945 */ /* 0x000fe80003800000 */
[----:B------:R0:W-:Y:S01]  /*6330*/  @!P0 STG.E.U8 desc[UR36][R6.64+0xc1], R27 ;  /* 0x0000c11b06008986 */ /* 0x0001e2000c101124 */
[----:B------:R-:W-:Y:S05]  /*6340*/  @P5 BRA `(.L_x_236) ;  /* 0x00000000000c5947 */ /* 0x000fea0003800000 */
[----:B------:R-:W1:Y:S02]  /*6350*/  LDG.E.U8 R147, desc[UR36][R8.64+0xc8] ;  /* 0x0000c82408937981 */ /* 0x000e64000c1e1100 */
[----:B-1----:R-:W-:-:S05]  /*6360*/  PRMT R3, R147, 0x8880, RZ ;  /* 0x0000888093037816 */ /* 0x002fca00000000ff */
[----:B------:R-:W-:-:S07]  /*6370*/  IMAD R12, R3, R136, RZ ;  /* 0x00000088030c7224 */ /* 0x000fce00078e02ff */
.L_x_236:
[----:B------:R-:W-:Y:S05]  /*6380*/  BSYNC B1 ;  /* 0x0000000000017941 */ /* 0x000fea0003800000 */
.L_x_235:
[----:B-1----:R-:W-:Y:S01]  /*6390*/  @!P5 IMAD R3, R28, R137, R12 ;  /* 0x000000891c03d224 */ /* 0x002fe200078e020c */
[----:B------:R-:W-:Y:S04]  /*63a0*/  BSSY B1, `(.L_x_237) ;  /* 0x0000006000017945 */ /* 0x000fe80003800000 */
[----:B------:R1:W-:Y:S01]  /*63b0*/  @!P5 STG.E.U8 desc[UR36][R4.64+0xc8], R3 ;  /* 0x0000c8030400d986 */ /* 0x0003e2000c101124 */
[----:B------:R-:W-:Y:S05]  /*63c0*/  @P4 BRA `(.L_x_238) ;  /* 0x00000000000c4947 */ /* 0x000fea0003800000 */
[----:B------:R-:W1:Y:S02]  /*63d0*/  LDG.E.U8 R147, desc[UR36][R8.64+0xc9] ;  /* 0x0000c92408937981 */ /* 0x000e64000c1e1100 */
[----:B-1----:R-:W-:-:S05]  /*63e0*/  PRMT R3, R147, 0x8880, RZ ;  /* 0x0000888093037816 */ /* 0x002fca00000000ff */
[----:B------:R-:W-:-:S07]  /*63f0*/  IMAD R12, R3, R136, RZ ;  /* 0x00000088030c7224 */ /* 0x000fce00078e02ff */
.L_x_238:
[----:B------:R-:W-:Y:S05]  /*6400*/  BSYNC B1 ;  /* 0x0000000000017941 */ /* 0x000fea0003800000 */
.L_x_237:
        /* <DEDUP_REMOVED lines=13> */
.L_x_240:
[----:B------:R-:W-:Y:S05]  /*64e0*/  BSYNC B1 ;  /* 0x0000000000017941 */ /* 0x000fea0003800000 */
.L_x_239:
[----:B-1----:R-:W-:Y:S01]  /*64f0*/  @!P3 IMAD R3, R30, R137, R12 ;  /* 0x000000891e03b224 */ /* 0x002fe200078e020c */
[----:B------:R-:W-:Y:S04]  /*6500*/  BSSY B1, `(.L_x_241) ;  /* 0x0000006000017945 */ /* 0x000fe80003800000 */
[----:B------:R1:W-:Y:S01]  /*6510*/  @!P3 STG.E.U8 desc[UR36][R6.64+0xc8], R3 ;  /* 0x0000c8030600b986 */ /* 0x0003e2000c101124 */
[----:B------:R-:W-:Y:S05]  /*6520*/  @P2 BRA `(.L_x_242) ;  /* 0x00000000000c2947 */ /* 0x000fea0003800000 */
[----:B------:R-:W1:Y:S02]  /*6530*/  LDG.E.U8 R147, desc[UR36][R10.64+0xc9] ;  /* 0x0000c9240a937981 */ /* 0x000e64000c1e1100 */
[----:B-1----:R-:W-:-:S05]  /*6540*/  PRMT R3, R147, 0x8880, RZ ;  /* 0x0000888093037816 */ /* 0x002fca00000000ff */
[----:B------:R-:W-:-:S07]  /*6550*/  IMAD R12, R3, R136, RZ ;  /* 0x00000088030c7224 */ /* 0x000fce00078e02ff */
.L_x_242:
[----:B------:R-:W-:Y:S05]  /*6560*/  BSYNC B1 ;  /* 0x0000000000017941 */ /* 0x000fea0003800000 */
.L_x_241:
[----:B------:R-:W-:Y:S01]  /*6570*/  @!P2 IMAD R31, R31, R137, R12 ;  /* 0x000000891f1fa224 */ /* 0x000fe200078e020c */
[----:B------:R-:W-:Y:S04]  /*6580*/  BSSY B1, `(.L_x_243) ;  /* 0x0000006000017945 */ /* 0x000fe80003800000 */
[----:B------:R0:W-:Y:S01]  /*6590*/  @!P2 STG.E.U8 desc[UR36][R6.64+0xc9], R31 ;  /* 0x0000c91f0600a986 */ /* 0x0001e2000c101124 */
[----:B------:R-:W-:Y:S05]  /*65a0*/  @P5 BRA `(.L_x_244) ;  /* 0x00000000000c5947 */ /* 0x000fea0003800000 */
[----:B------:R-:W1:Y:S02]  /*65b0*/  LDG.E.U8 R147, desc[UR36][R8.64+0xd0] ;  /* 0x0000d02408937981 */ /* 0x000e64000c1e1100 */
[----:B-1----:R-:W-:-:S05]  /*65c0*/  PRMT R3, R147, 0x8880, RZ ;  /* 0x0000888093037816 */ /* 0x002fca00000000ff */
[----:B------:R-:W-:-:S07]  /*65d0*/  IMAD R12, R3, R136, RZ ;  /* 0x00000088030c7224 */ /* 0x000fce00078e02ff */
.L_x_244:
[----:B------:R-:W-:Y:S05]  /*65e0*/  BSYNC B1 ;  /* 0x0000000000017941 */ /* 0x000fea0003800000 */
.L_x_243:
[----:B-1----:R-:W-:Y:S01]  /*65f0*/  @!P5 IMAD R3, R32, R137, R12 ;  /* 0x000000892003d224 */ /* 0x002fe200078e020c */
[----:B------:R-:W-:Y:S04]  /*6600*/  BSSY B1, `(.L_x_245) ;  /* 0x0000006000017945 */ /* 0x000fe80003800000 */
[----:B------:R1:W-:Y:S01]  /*6610*/  @!P5 STG.E.U8 desc[UR36][R4.64+0xd0], R3 ;  /* 0x0000d0030400d986 */ /* 0x0003e2000c101124 */
[----:B------:R-:W-:Y:S05]  /*6620*/  @P4 BRA `(.L_x_246) ;  /* 0x00000000000c4947 */ /* 0x000fea0003800000 */
[----:B------:R-:W1:Y:S02]  /*6630*/  LDG.E.U8 R147, desc[UR36][R8.64+0xd1] ;  /* 0x0000d12408937981 */ /* 0x000e64000c1e1100 */
[----:B-1----:R-:W-:-:S05]  /*6640*/  PRMT R3, R147, 0x8880, RZ ;  /* 0x0000888093037816 */ /* 0x002fca00000000ff */
[----:B------:R-:W-:-:S07]  /*6650*/  IMAD R12, R3, R136, RZ ;  /* 0x00000088030c7224 */ /* 0x000fce00078e02ff */
.L_x_246:
[----:B------:R-:W-:Y:S05]  /*6660*/  BSYNC B1 ;  /* 0x0000000000017941 */ /* 0x000fea0003800000 */
.L_x_245:
        /* <DEDUP_REMOVED lines=9> */
[----:B------:R-:W-:Y:S01]  /*6700*/  ISETP.LT.OR P3, PT, R0, 0x9, !P3 ;  /* 0x000000090000780c */ /* 0x000fe20005f61670 */
[----:B------:R-:W-:-:S12]  /*6710*/  @P1 BRA `(.L_x_248) ;  /* 0x00000000000c1947 */ /* 0x000fd80003800000 */
[----:B------:R-:W1:Y:S02]  /*6720*/  LDG.E.U8 R147, desc[UR36][R10.64+0xd0] ;  /* 0x0000d0240a937981 */ /* 0x000e64000c1e1100 */
[----:B-1----:R-:W-:-:S05]  /*6730*/  PRMT R3, R147, 0x8880, RZ ;  /* 0x0000888093037816 */ /* 0x002fca00000000ff */
[----:B------:R-:W-:-:S07]  /*6740*/  IMAD R12, R3, R136, RZ ;  /* 0x00000088030c7224 */ /* 0x000fce00078e02ff */
.L_x_248:
[----:B------:R-:W-:Y:S05]  /*6750*/  BSYNC B1 ;  /* 0x0000000000017941 */ /* 0x000fea0003800000 */
.L_x_247:
[----:B-1----:R-:W-:Y:S01]  /*6760*/  @!P1 IMAD R3, R34, R137, R12 ;  /* 0x0000008922039224 */ /* 0x002fe200078e020c */
[----:B------:R-:W-:Y:S04]  /*6770*/  BSSY B1, `(.L_x_249) ;  /* 0x0000006000017945 */ /* 0x000fe80003800000 */
[----:B------:R1:W-:Y:S01]  /*6780*/  @!P1 STG.E.U8 desc[UR36][R6.64+0xd0], R3 ;  /* 0x0000d00306009986 */ /* 0x0003e2000c101124 */
[----:B------:R-:W-:Y:S05]  /*6790*/  @P0 BRA `(.L_x_250) ;  /* 0x00000000000c0947 */ /* 0x000fea0003800000 */
[----:B------:R-:W1:Y:S02]  /*67a0*/  LDG.E.U8 R147, desc[UR36][R10.64+0xd1] ;  /* 0x0000d1240a937981 */ /* 0x000e64000c1e1100 */
[----:B-1----:R-:W-:-:S05]  /*67b0*/  PRMT R3, R147, 0x8880, RZ ;  /* 0x0000888093037816 */ /* 0x002fca00000000ff */
[----:B------:R-:W-:-:S07]  /*67c0*/  IMAD R12, R3, R136, RZ ;  /* 0x00000088030c7224 */ /* 0x000fce00078e02ff */
.L_x_250:
[----:B------:R-:W-:Y:S05]  /*67d0*/  BSYNC B1 ;  /* 0x0000000000017941 */ /* 0x000fea0003800000 */
.L_x_249:
[----:B------:R-:W-:Y:S01]  /*67e0*/  @!P0 IMAD R35, R35, R137, R12 ;  /* 0x0000008923238224 */ /* 0x000fe200078e020c */
[----:B------:R-:W-:Y:S04]  /*67f0*/  BSSY B1, `(.L_x_251) ;  /* 0x0000006000017945 */ /* 0x000fe80003800000 */
[----:B------:R0:W-:Y:S01]  /*6800*/  @!P0 STG.E.U8 desc[UR36][R6.64+0xd1], R35 ;  /* 0x0000d12306008986 */ /* 0x0001e2000c101124 */
[----:B------:R-:W-:Y:S05]  /*6810*/  @P5 BRA `(.L_x_252) ;  /* 0x00000000000c5947 */ /* 0x000fea0003800000 */
[----:B------:R-:W1:Y:S02]  /*6820*/  LDG.E.U8 R147, desc[UR36][R8.64+0xd8] ;  /* 0x0000d82408937981 */ /* 0x000e64000c1e1100 */
[----:B-1----:R-:W-:-:S05]  /*6830*/  PRMT R3, R147, 0x8880, RZ ;  /* 0x0000888093037816 */ /* 0x002fca00000000ff */
[----:B------:R-:W-:-:S07]  /*6840*/  IMAD R12, R3, R136, RZ ;  /* 0x00000088030c7224 */ /* 0x000fce00078e02ff */
.L_x_252:
[----:B------:R-:W-:Y:S05]  /*6850*/  BSYNC B1 ;  /* 0x0000000000017941 */ /* 0x000fea0003800000 */
.L_x_251:
[----:B-1----:R-:W-:Y:S01]  /*6860*/  @!P5 IMAD R3, R36, R137, R12 ;  /* 0x000000892403d224 */ /* 0x002fe200078e020c */
[----:B------:R-:W-:Y:S04]  /*6870*/  BSSY B1, `(.L_x_253) ;  /* 0x0000006000017945 */ /* 0x000fe80003800000 */
[----:B------:R1:W-:Y:S01]  /*6880*/  @!P5 STG.E.U8 desc[UR36][R4.64+0xd8], R3 ;  /* 0x0000d8030400d986 */ /* 0x0003e2000c101124 */
[----:B------:R-:W-:Y:S05]  /*6890*/  @P4 BRA `(.L_x_254) ;  /* 0x00000000000c4947 */ /* 0x000fea0003800000 */
[----:B------:R-:W1:Y:S02]  /*68a0*/  LDG.E.U8 R147, desc[UR36][R8.64+0xd9] ;  /* 0x0000d92408937981 */ /* 0x000e64000c1e1100 */
[----:B-1----:R-:W-:-:S05]  /*68b0*/  PRMT R3, R147, 0x8880, RZ ;  /* 0x0000888093037816 */ /* 0x002fca00000000ff */
[----:B------:R-:W-:-:S07]  /*68c0*/  IMAD R12, R3, R136, RZ ;  /* 0x00000088030c7224 */ /* 0x000fce00078e02ff */
.L_x_254:
[----:B------:R-:W-:Y:S05]  /*68d0*/  BSYNC B1 ;  /* 0x0000000000017941 */ /* 0x000fea0003800000 */
.L_x_253:
[----:B------:R-:W-:Y:S01]  /*68e0*/  @!P4 IMAD R37, R37, R137, R12 ;  /* 0x000000892525c224 */ /* 0x000fe200078e020c */
[----:B------:R-:W-:Y:S04]  /*68f0*/  BSSY B1, `(.L_x_255) ;  /* 0x0000006000017945 */ /* 0x000fe80003800000 */
[----:B------:R0:W-:Y:S01]  /*6900*/  @!P4 STG.E.U8 desc[UR36][R4.64+0xd9], R37 ;  /* 0x0000d9250400c986 */ /* 0x0001e2000c101124 */
[----:B------:R-:W-:Y:S05]  /*6910*/  @P3 BRA `(.L_x_256) ;  /* 0x00000000000c3947 */ /* 0x000fea0003800000 */
[----:B------:R-:W1:Y:S02]  /*6920*/  LDG.E.U8 R147, desc[UR36][R10.64+0xd8] ;  /* 0x0000d8240a937981 */ /* 0x000e64000c1e1100 */
[----:B-1----:R-:W-:-:S05]  /*6930*/  PRMT R3, R147, 0x8880, RZ ;  /* 0x0000888093037816 */ /* 0x002fca00000000ff */
[----:B------:R-:W-:-:S07]  /*6940*/  IMAD R12, R3, R136, RZ ;  /* 0x00000088030c7224 */ /* 0x000fce00078e02ff */
.L_x_256:
[----:B------:R-:W-:Y:S05]  /*6950*/  BSYNC B1 ;  /* 0x0000000000017941 */ /* 0x000fea0003800000 */
.L_x_255:
[----:B-1----:R-:W-:Y:S01]  /*6960*/  @!P3 IMAD R3, R38, R137, R12 ;  /* 0x000000892603b224 */ /* 0x002fe200078e020c */
[----:B------:R-:W-:Y:S01]  /*6970*/  ISETP.LT.OR P2, PT, R0, 0x9, !P2 ;  /* 0x000000090000780c */ /* 0x000fe20005741670 */
[----:B------:R-:W-:Y:S03]  /*6980*/  BSSY B1, `(.L_x_257) ;  /* 0x0000006000017945 */ /* 0x000fe60003800000 */
[----:B------:R1:W-:Y:S09]  /*6990*/  @!P3 STG.E.U8 desc[UR36][R6.64+0xd8], R3 ;  /* 0x0000d8030600b986 */ /* 0x0003f2000c101124 */
[----:B------:R-:W-:Y:S05]  /*69a0*/  @P2 BRA `(.L_x_258) ;  /* 0x00000000000c2947 */ /* 0x000fea0003800000 */
[----:B------:R-:W1:Y:S02]  /*69b0*/  LDG.E.U8 R147, desc[UR36][R10.64+0xd9] ;  /* 0x0000d9240a937981 */ /* 0x000e64000c1e1100 */
[----:B-1----:R-:W-:-:S05]  /*69c0*/  PRMT R3, R147, 0x8880, RZ ;  /* 0x0000888093037816 */ /* 0x002fca00000000ff */
[----:B------:R-:W-:-:S07]  /*69d0*/  IMAD R12, R3, R136, RZ ;  /* 0x00000088030c7224 */ /* 0x000fce00078e02ff */
.L_x_258:
[----:B------:R-:W-:Y:S05]  /*69e0*/  BSYNC B1 ;  /* 0x0000000000017941 */ /* 0x000fea0003800000 */
.L_x_257:
[----:B------:R-:W-:Y:S01]  /*69f0*/  IMAD R39, R39, R137, R12 ;  /* 0x0000008927277224 */ /* 0x000fe200078e020c */
[----:B------:R-:W-:Y:S06]  /*6a00*/  @P2 BRA `(.L_x_259) ;  /* 0x0000001800282947 */ /* 0x000fec0003800000 */
[----:B------:R0:W-:Y:S01]  /*6a10*/  STG.E.U8 desc[UR36][R6.64+0xd9], R39 ;  /* 0x0000d92706007986 */ /* 0x0001e2000c101124 */
[----:B------:R-:W-:Y:S05]  /*6a20*/  BRA `(.L_x_259) ;  /* 0x0000001800207947 */ /* 0x000fea0003800000 */
.L_x_34:
[C---:B------:R-:W-:Y:S02]  /*6a30*/  ISETP.GE.AND P0, PT, R19.reuse, 0x1, PT ;  /* 0x000000011300780c */ /* 0x040fe40003f06270 */
[----:B------:R-:W-:Y:S02]  /*6a40*/  ISETP.GE.AND P1, PT, R19, 0x2, PT ;  /* 0x000000021300780c */ /* 0x000fe40003f26270 */
[C---:B------:R-:W-:Y:S02]  /*6a50*/  ISETP.LT.OR P4, PT, R0.reuse, 0x1, !P0 ;  /* 0x000000010000780c */ /* 0x040fe40004781670 */
[C---:B------:R-:W-:Y:S02]  /*6a60*/  ISETP.LT.OR P5, PT, R0.reuse, 0x1, !P1 ;  /* 0x000000010000780c */ /* 0x040fe40004fa1670 */
[C---:B------:R-:W-:Y:S02]  /*6a70*/  ISETP.LT.OR P0, PT, R0.reuse, 0x9, !P0 ;  /* 0x000000090000780c */ /* 0x040fe40004701670 */
[----:B------:R-:W-:-:S02]  /*6a80*/  ISETP.LT.OR P1, PT, R0, 0x9, !P1 ;  /* 0x000000090000780c */ /* 0x000fc40004f21670 */
[C---:B------:R-:W-:Y:S02]  /*6a90*/  ISETP.GE.AND P3, PT, R19.reuse, 0x9, PT ;  /* 0x000000091300780c */ /* 0x040fe40003f66270 */
[----:B------:R-:W-:-:S03]  /*6aa0*/  ISETP.GE.AND P2, PT, R19, 0xa, PT ;  /* 0x0000000a1300780c */ /* 0x000fc60003f46270 */
[-C--:B------:R-:W-:Y:S02]  /*6ab0*/  @!P4 IMAD R3, R120, R137.reuse, RZ ;  /* 0x000000897803c224 */ /* 0x080fe400078e02ff */
[-C--:B------:R-:W-:Y:S02]  /*6ac0*/  @!P5 IMAD R121, R121, R137.reuse, RZ ;  /* 0x000000897979d224 */ /* 0x080fe400078e02ff */
[-C--:B------:R-:W-:Y:S01]  /*6ad0*/  @!P0 IMAD R9, R122, R137.reuse, RZ ;  /* 0x000000897a098224 */ /* 0x080fe200078e02ff */
[----:B------:R0:W-:Y:S01]  /*6ae0*/  @!P4 STG.E.U8 desc[UR36][R4.64], R3 ;  /* 0x000000030400c986 */ /* 0x0001e2000c101124 */
[C---:B------:R-:W-:Y:S01]  /*6af0*/  ISETP.LT.OR P4, PT, R0.reuse, 0x1, !P3 ;  /* 0x000000010000780c */ /* 0x040fe20005f81670 */
[----:B------:R-:W-:Y:S02]  /*6b00*/  @!P1 IMAD R123, R123, R137, RZ ;  /* 0x000000897b7b9224 */ /* 0x000fe400078e02ff */
[----:B------:R-:W-:Y:S01]  /*6b10*/  @!P5 STG.E.U8 desc[UR36][R4.64+0x1], R121 ;  /* 0x000001790400d986 */ /* 0x000fe2000c101124 */
[----:B------:R-:W-:-:S02]  /*6b20*/  ISETP.LT.OR P5, PT, R0, 0x1, !P2 ;  /* 0x000000010000780c */ /* 0x000fc400057a1670 */
[C---:B------:R-:W-:Y:S01]  /*6b30*/  ISETP.LT.OR P2, PT, R0.reuse, 0x9, !P2 ;  /* 0x000000090000780c */ /* 0x040fe20005741670 */
[----:B------:R1:W-:Y:S01]  /*6b40*/  @!P0 STG.E.U8 desc[UR36][R6.64], R9 ;  /* 0x0000000906008986 */ /* 0x0003e2000c101124 */
[----:B------:R-:W-:Y:S02]  /*6b50*/  ISETP.LT.OR P0, PT, R0, 0x9, !P3 ;  /* 0x000000090000780c */ /* 0x000fe40005f01670 */
[C---:B------:R-:W-:Y:S01]  /*6b60*/  ISETP.GE.AND P3, PT, R19.reuse, 0x11, PT ;  /* 0x000000111300780c */ /* 0x040fe20003f66270 */
[----:B------:R-:W-:Y:S01]  /*6b70*/  @!P1 STG.E.U8 desc[UR36][R6.64+0x1], R123 ;  /* 0x0000017b06009986 */ /* 0x000fe2000c101124 */
[----:B------:R-:W-:Y:S01]  /*6b80*/  ISETP.GE.AND P1, PT, R19, 0x12, PT ;  /* 0x000000121300780c */ /* 0x000fe20003f26270 */
[----:B------:R-:W-:-:S04]  /*6b90*/  @!P4 IMAD R11, R124, R137, RZ ;  /* 0x000000897c0bc224 */ /* 0x000fc800078e02ff */
[-C--:B------:R-:W-:Y:S01]  /*6ba0*/  @!P5 IMAD R125, R125, R137.reuse, RZ ;  /* 0x000000897d7dd224 */ /* 0x080fe200078e02ff */
[----:B------:R-:W-:Y:S01]  /*6bb0*/  @!P4 STG.E.U8 desc[UR36][R4.64+0x8], R11 ;  /* 0x0000080b0400c986 */ /* 0x000fe2000c101124 */
[C---:B------:R-:W-:Y:S01]  /*6bc0*/  ISETP.LT.OR P4, PT, R0.reuse, 0x1, !P3 ;  /* 0x000000010000780c */ /* 0x040fe20005f81670 */
[-C--:B------:R-:W-:Y:S02]  /*6bd0*/  @!P2 IMAD R127, R127, R137.reuse, RZ ;  /* 0x000000897f7fa224 */ /* 0x080fe400078e02ff */
[----:B------:R-:W-:Y:S01]  /*6be0*/  @!P5 STG.E.U8 desc[UR36][R4.64+0x9], R125 ;  /* 0x0000097d0400d986 */ /* 0x000fe2000c101124 */
[----:B------:R-:W-:Y:S01]  /*6bf0*/  ISETP.LT.OR P5, PT, R0, 0x1, !P1 ;  /* 0x000000010000780c */ /* 0x000fe20004fa1670 */
[----:B0-----:R-:W-:Y:S01]  /*6c00*/  @!P0 IMAD R3, R126, R137, RZ ;  /* 0x000000897e038224 */ /* 0x001fe200078e02ff */
[----:B------:R-:W-:Y:S01]  /*6c10*/  ISETP.LT.OR P1, PT, R0, 0x9, !P1 ;  /* 0x000000090000780c */ /* 0x000fe20004f21670 */
[----:B------:R-:W-:Y:S01]  /*6c20*/  @!P2 STG.E.U8 desc[UR36][R6.64+0x9], R127 ;  /* 0x0000097f0600a986 */ /* 0x000fe2000c101124 */
[----:B------:R-:W-:-:S03]  /*6c30*/  ISETP.GE.AND P2, PT, R19, 0x1a, PT ;  /* 0x0000001a1300780c */ /* 0x000fc60003f46270 */
[----:B------:R0:W-:Y:S01]  /*6c40*/  @!P0 STG.E.U8 desc[UR36][R6.64+0x8], R3 ;  /* 0x0000080306008986 */ /* 0x0001e2000c101124 */
[----:B------:R-:W-:Y:S01]  /*6c50*/  ISETP.LT.OR P0, PT, R0, 0x9, !P3 ;  /* 0x000000090000780c */ /* 0x000fe20005f01670 */
[----:B-1----:R-:W-:Y:S01]  /*6c60*/  @!P4 IMAD R9, R128, R137, RZ ;  /* 0x000000898009c224 */ /* 0x002fe200078e02ff */
[----:B------:R-:W-:-:S03]  /*6c70*/  ISETP.GE.AND P3, PT, R19, 0x19, PT ;  /* 0x000000191300780c */ /* 0x000fc60003f66270 */
[-C--:B------:R-:W-:Y:S01]  /*6c80*/  @!P5 IMAD R129, R129, R137.reuse, RZ ;  /* 0x000000898181d224 */ /* 0x080fe200078e02ff */
[----:B------:R-:W-:Y:S01]  /*6c90*/  @!P4 STG.E.U8 desc[UR36][R4.64+0x10], R9 ;  /* 0x000010090400c986 */ /* 0x000fe2000c101124 */
[C---:B------:R-:W-:Y:S01]  /*6ca0*/  ISETP.LT.OR P4, PT, R0.reuse, 0x1, !P3 ;  /* 0x000000010000780c */ /* 0x040fe20005f81670 */
[-C--:B------:R-:W-:Y:S02]  /*6cb0*/  @!P1 IMAD R131, R131, R137.reuse, RZ ;  /* 0x0000008983839224 */ /* 0x080fe400078e02ff */
[----:B------:R-:W-:Y:S01]  /*6cc0*/  @!P5 STG.E.U8 desc[UR36][R4.64+0x11], R129 ;  /* 0x000011810400d986 */ /* 0x000fe2000c101124 */
[----:B------:R-:W-:Y:S02]  /*6cd0*/  ISETP.LT.OR P5, PT, R0, 0x1, !P2 ;  /* 0x000000010000780c */ /* 0x000fe400057a1670 */
[----:B0-----:R-:W-:Y:S01]  /*6ce0*/  @!P0 IMAD R3, R130, R137, RZ ;  /* 0x0000008982038224 */ /* 0x001fe200078e02ff */
[----:B------:R-:W-:Y:S01]  /*6cf0*/  @!P1 STG.E.U8 desc[UR36][R6.64+0x11], R131 ;  /* 0x0000118306009986 */ /* 0x000fe2000c101124 */
[----:B------:R-:W-:-:S02]  /*6d00*/  ISETP.LT.OR P2, PT, R0, 0x9, !P2 ;  /* 0x000000090000780c */ /* 0x000fc40005741670 */
[C---:B------:R-:W-:Y:S01]  /*6d10*/  ISETP.GE.AND P1, PT, R19.reuse, 0x22, PT ;  /* 0x000000221300780c */ /* 0x040fe20003f26270 */
[----:B------:R0:W-:Y:S01]  /*6d20*/  @!P0 STG.E.U8 desc[UR36][R6.64+0x10], R3 ;  /* 0x0000100306008986 */ /* 0x0001e2000c101124 */
[----:B------:R-:W-:Y:S01]  /*6d30*/  ISETP.LT.OR P0, PT, R0, 0x9, !P3 ;  /* 0x000000090000780c */ /* 0x000fe20005f01670 */
[----:B------:R-:W-:Y:S01]  /*6d40*/  @!P4 IMAD R11, R132, R137, RZ ;  /* 0x00000089840bc224 */ /* 0x000fe200078e02ff */
[----:B------:R-:W-:-:S03]  /*6d50*/  ISETP.GE.AND P3, PT, R19, 0x21, PT ;  /* 0x000000211300780c */ /* 0x000fc60003f66270 */
[-C--:B------:R-:W-:Y:S01]  /*6d60*/  @!P5 IMAD R133, R133, R137.reuse, RZ ;  /* 0x000000898585d224 */ /* 0x080fe200078e02ff */
[----:B------:R-:W-:Y:S01]  /*6d70*/  @!P4 STG.E.U8 desc[UR36][R4.64+0x18], R11 ;  /* 0x0000180b0400c986 */ /* 0x000fe2000c101124 */
[C---:B------:R-:W-:Y:S02]  /*6d80*/  ISETP.LT.OR P4, PT, R0.reuse, 0x1, !P3 ;  /* 0x000000010000780c */ /* 0x040fe40005f81670 */
[-C--:B------:R-:W-:Y:S01]  /*6d90*/  @!P2 IMAD R135, R135, R137.reuse, RZ ;  /* 0x000000898787a224 */ /* 0x080fe200078e02ff */
        /* <DEDUP_REMOVED lines=18> */
[----:B------:R-:W-:-:S02]  /*6ec0*/  ISETP.GE.AND P1, PT, R19, 0x32, PT ;  /* 0x000000321300780c */ /* 0x000fc40003f26270 */
[C---:B------:R-:W-:Y:S01]  /*6ed0*/  ISETP.LT.OR P2, PT, R0.reuse, 0x9, !P2 ;  /* 0x000000090000780c */ /* 0x040fe20005741670 */
[----:B------:R0:W-:Y:S01]  /*6ee0*/  @!P0 STG.E.U8 desc[UR36][R6.64+0x20], R3 ;  /* 0x0000200306008986 */ /* 0x0001e2000c101124 */
[----:B------:R-:W-:Y:S01]  /*6ef0*/  ISETP.LT.OR P0, PT, R0, 0x9, !P3 ;  /* 0x000000090000780c */ /* 0x000fe20005f01670 */
[----:B------:R-:W-:Y:S01]  /*6f00*/  @!P4 IMAD R11, R108, R137, RZ ;  /* 0x000000896c0bc224 */ /* 0x000fe200078e02ff */
[----:B------:R-:W-:-:S03]  /*6f10*/  ISETP.GE.AND P3, PT, R19, 0x31, PT ;  /* 0x000000311300780c */ /* 0x000fc60003f66270 */
[----:B------:R-:W-:Y:S01]  /*6f20*/  @!P5 IMAD R109, R109, R137, RZ ;  /* 0x000000896d6dd224 */ /* 0x000fe200078e02ff */
[----:B------:R-:W-:Y:S01]  /*6f30*/  @!P4 STG.E.U8 desc[UR36][R4.64+0x28], R11 ;  /* 0x0000280b0400c986 */ /* 0x000fe2000c101124 */
[----:B------:R-:W-:-:S03]  /*6f40*/  ISETP.LT.OR P4, PT, R0, 0x1, !P3 ;  /* 0x000000010000780c */ /* 0x000fc60005f81670 */
[----:B------:R-:W-:Y:S01]  /*6f50*/  @!P5 STG.E.U8 desc[UR36][R4.64+0x29], R109 ;  /* 0x0000296d0400d986 */ /* 0x000fe2000c101124 */
[C---:B------:R-:W-:Y:S01]  /*6f60*/  ISETP.LT.OR P5, PT, R0.reuse, 0x1, !P1 ;  /* 0x000000010000780c */ /* 0x040fe20004fa1670 */
[-C--:B------:R-:W-:Y:S01]  /*6f70*/  @!P2 IMAD R111, R111, R137.reuse, RZ ;  /* 0x000000896f6fa224 */ /* 0x080fe200078e02ff */
[----:B------:R-:W-:Y:S01]  /*6f80*/  ISETP.LT.OR P1, PT, R0, 0x9, !P1 ;  /* 0x000000090000780c */ /* 0x000fe20004f21670 */
[----:B0-----:R-:W-:-:S03]  /*6f90*/  @!P0 IMAD R3, R110, R137, RZ ;  /* 0x000000896e038224 */ /* 0x001fc600078e02ff */
[----:B------:R-:W-:Y:S01]  /*6fa0*/  @!P2 STG.E.U8 desc[UR36][R6.64+0x29], R111 ;  /* 0x0000296f0600a986 */ /* 0x000fe2000c101124 */
[----:B------:R-:W-:Y:S02]  /*6fb0*/  ISETP.GE.AND P2, PT, R19, 0x3a, PT ;  /* 0x0000003a1300780c */ /* 0x000fe40003f46270 */
[-C--:B------:R-:W-:Y:S01]  /*6fc0*/  @!P4 IMAD R9, R112, R137.reuse, RZ ;  /* 0x000000897009c224 */ /* 0x080fe200078e02ff */
[----:B------:R0:W-:Y:S01]  /*6fd0*/  @!P0 STG.E.U8 desc[UR36][R6.64+0x28], R3 ;  /* 0x0000280306008986 */ /* 0x0001e2000c101124 */
[----:B------:R-:W-:Y:S02]  /*6fe0*/  ISETP.LT.OR P0, PT, R0, 0x9, !P3 ;  /* 0x000000090000780c */ /* 0x000fe40005f01670 */
[-C--:B------:R-:W-:Y:S01]  /*6ff0*/  @!P5 IMAD R113, R113, R137.reuse, RZ ;  /* 0x000000897171d224 */ /* 0x080fe200078e02ff */
[----:B------:R-:W-:Y:S01]  /*7000*/  ISETP.GE.AND P3, PT, R19, 0x39, PT ;  /* 0x000000391300780c */ /* 0x000fe20003f66270 */
[----:B------:R-:W-:Y:S01]  /*7010*/  @!P4 STG.E.U8 desc[UR36][R4.64+0x30], R9 ;  /* 0x000030090400c986 */ /* 0x000fe2000c101124 */
[----:B------:R-:W-:-:S02]  /*7020*/  @!P1 IMAD R115, R115, R137, RZ ;  /* 0x0000008973739224 */ /* 0x000fc400078e02ff */
[C---:B------:R-:W-:Y:S01]  /*7030*/  ISETP.LT.OR P4, PT, R0.reuse, 0x1, !P3 ;  /* 0x000000010000780c */ /* 0x040fe20005f81670 */
[----:B------:R-:W-:Y:S01]  /*7040*/  @!P5 STG.E.U8 desc[UR36][R4.64+0x31], R113 ;  /* 0x000031710400d986 */ /* 0x000fe2000c101124 */
[C---:B------:R-:W-:Y:S02]  /*7050*/  ISETP.LT.OR P5, PT, R0.reuse, 0x1, !P2 ;  /* 0x000000010000780c */ /* 0x040fe400057a1670 */
[----:B------:R-:W-:Y:S01]  /*7060*/  ISETP.LT.OR P2, PT, R0, 0x9, !P2 ;  /* 0x000000090000780c */ /* 0x000fe20005741670 */
[----:B------:R-:W-:Y:S01]  /*7070*/  @!P1 STG.E.U8 desc[UR36][R6.64+0x31], R115 ;  /* 0x0000317306009986 */ /* 0x000fe2000c101124 */
[----:B0-----:R-:W-:Y:S01]  /*7080*/  @!P0 IMAD R3, R114, R137, RZ ;  /* 0x0000008972038224 */ /* 0x001fe200078e02ff */
[----:B------:R-:W-:-:S04]  /*7090*/  ISETP.GE.AND P1, PT, R19, 0x42, PT ;  /* 0x000000421300780c */ /* 0x000fc80003f26270 */
[----:B------:R0:W-:Y:S01]  /*70a0*/  @!P0 STG.E.U8 desc[UR36][R6.64+0x30], R3 ;  /* 0x0000300306008986 */ /* 0x0001e2000c101124 */
[----:B------:R-:W-:Y:S01]  /*70b0*/  ISETP.LT.OR P0, PT, R0, 0x9, !P3 ;  /* 0x000000090000780c */ /* 0x000fe20005f01670 */
[-C--:B------:R-:W-:Y:S01]  /*70c0*/  @!P4 IMAD R11, R116, R137.reuse, RZ ;  /* 0x00000089740bc224 */ /* 0x080fe200078e02ff */
[----:B------:R-:W-:Y:S01]  /*70d0*/  ISETP.GE.AND P3, PT, R19, 0x41, PT ;  /* 0x000000411300780c */ /* 0x000fe20003f66270 */
[-C--:B------:R-:W-:Y:S02]  /*70e0*/  @!P5 IMAD R117, R117, R137.reuse, RZ ;  /* 0x000000897575d224 */ /* 0x080fe400078e02ff */
[----:B------:R-:W-:Y:S01]  /*70f0*/  @!P2 IMAD R119, R119, R137, RZ ;  /* 0x000000897777a224 */ /* 0x000fe200078e02ff */
[----:B------:R-:W-:Y:S01]  /*7100*/  @!P4 STG.E.U8 desc[UR36][R4.64+0x38], R11 ;  /* 0x0000380b0400c986 */ /* 0x000fe2000c101124 */
[----:B------:R-:W-:-:S03]  /*7110*/  ISETP.LT.OR P4, PT, R0, 0x1, !P3 ;  /* 0x000000010000780c */ /* 0x000fc60005f81670 */
[----:B------:R-:W-:Y:S01]  /*7120*/  @!P5 STG.E.U8 desc[UR36][R4.64+0x39], R117 ;  /* 0x000039750400d986 */ /* 0x000fe2000c101124 */
[----:B------:R-:W-:Y:S02]  /*7130*/  ISETP.LT.OR P5, PT, R0, 0x1, !P1 ;  /* 0x000000010000780c */ /* 0x000fe40004fa1670 */
[-C--:B0-----:R-:W-:Y:S01]  /*7140*/  @!P0 IMAD R3, R118, R137.reuse, RZ ;  /* 0x0000008976038224 */ /* 0x081fe200078e02ff */
[----:B------:R-:W-:Y:S01]  /*7150*/  @!P2 STG.E.U8 desc[UR36][R6.64+0x39], R119 ;  /* 0x000039770600a986 */ /* 0x000fe2000c101124 */
[C---:B------:R-:W-:Y:S02]  /*7160*/  ISETP.LT.OR P1, PT, R0.reuse, 0x9, !P1 ;  /* 0x000000090000780c */ /* 0x040fe40004f21670 */
        /* <DEDUP_REMOVED lines=75> */
[-C--:B------:R-:W-:Y:S01]  /*7620*/  @!P5 IMAD R77, R77, R137.reuse, RZ ;  /* 0x000000894d4dd224 */ /* 0x080fe200078e02ff */
[----:B------:R-:W-:Y:S01]  /*7630*/  @!P4 STG.E.U8 desc[UR36][R4.64+0x68], R11 ;  /* 0x0000680b0400c986 */ /* 0x000fe2000c101124 */
[C---:B------:R-:W-:Y:S02]  /*7640*/  ISETP.LT.OR P4, PT, R0.reuse, 0x1, !P1 ;  /* 0x000000010000780c */ /* 0x040fe40004f81670 */
[C---:B------:R-:W-:Y:S01]  /*7650*/  ISETP.LT.OR P1, PT, R0.reuse, 0x9, !P1 ;  /* 0x000000090000780c */ /* 0x040fe20004f21670 */
[----:B------:R-:W-:Y:S01]  /*7660*/  @!P5 STG.E.U8 desc[UR36][R4.64+0x69], R77 ;  /* 0x0000694d0400d986 */ /* 0x000fe2000c101124 */
[C---:B------:R-:W-:Y:S01]  /*7670*/  ISETP.LT.OR P5, PT, R0.reuse, 0x1, !P2 ;  /* 0x000000010000780c */ /* 0x040fe200057a1670 */
[-C--:B------:R-:W-:Y:S01]  /*7680*/  @!P3 IMAD R79, R79, R137.reuse, RZ ;  /* 0x000000894f4fb224 */ /* 0x080fe200078e02ff */
[----:B------:R-:W-:Y:S01]  /*7690*/  ISETP.LT.OR P2, PT, R0, 0x9, !P2 ;  /* 0x000000090000780c */ /* 0x000fe20005741670 */
[----:B0-----:R-:W-:-:S03]  /*76a0*/  @!P0 IMAD R3, R78, R137, RZ ;  /* 0x000000894e038224 */ /* 0x001fc600078e02ff */
[----:B------:R-:W-:Y:S01]  /*76b0*/  @!P3 STG.E.U8 desc[UR36][R6.64+0x69], R79 ;  /* 0x0000694f0600b986 */ /* 0x000fe2000c101124 */
[C---:B------:R-:W-:Y:S02]  /*76c0*/  ISETP.GE.AND P3, PT, R19.reuse, 0x79, PT ;  /* 0x000000791300780c */ /* 0x040fe40003f66270 */
[-C--:B------:R-:W-:Y:S01]  /*76d0*/  @!P4 IMAD R9, R80, R137.reuse, RZ ;  /* 0x000000895009c224 */ /* 0x080fe200078e02ff */
[----:B------:R0:W-:Y:S01]  /*76e0*/  @!P0 STG.E.U8 desc[UR36][R6.64+0x68], R3 ;  /* 0x0000680306008986 */ /* 0x0001e2000c101124 */
[----:B------:R-:W-:Y:S02]  /*76f0*/  ISETP.GE.AND P0, PT, R19, 0x7a, PT ;  /* 0x0000007a1300780c */ /* 0x000fe40003f06270 */
[-C--:B------:R-:W-:Y:S01]  /*7700*/  @!P5 IMAD R81, R81, R137.reuse, RZ ;  /* 0x000000895151d224 */ /* 0x080fe200078e02ff */
[----:B------:R-:W-:Y:S01]  /*7710*/  @!P4 STG.E.U8 desc[UR36][R4.64+0x70], R9 ;  /* 0x000070090400c986 */ /* 0x000fe2000c101124 */
[C---:B------:R-:W-:Y:S01]  /*7720*/  ISETP.LT.OR P4, PT, R0.reuse, 0x1, !P3 ;  /* 0x000000010000780c */ /* 0x040fe20005f81670 */
[-C--:B------:R-:W-:Y:S01]  /*7730*/  @!P2 IMAD R83, R83, R137.reuse, RZ ;  /* 0x000000895353a224 */ /* 0x080fe200078e02ff */
[C---:B------:R-:W-:Y:S01]  /*7740*/  ISETP.LT.OR P3, PT, R0.reuse, 0x9, !P3 ;  /* 0x000000090000780c */ /* 0x040fe20005f61670 */
[----:B------:R-:W-:Y:S01]  /*7750*/  @!P5 STG.E.U8 desc[UR36][R4.64+0x71], R81 ;  /* 0x000071510400d986 */ /* 0x000fe2000c101124 */
[----:B------:R-:W-:Y:S01]  /*7760*/  ISETP.LT.OR P5, PT, R0, 0x1, !P0 ;  /* 0x000000010000780c */ /* 0x000fe200047a1670 */
[----:B0-----:R-:W-:-:S02]  /*7770*/  @!P1 IMAD R3, R82, R137, RZ ;  /* 0x0000008952039224 */ /* 0x001fc400078e02ff */
[----:B------:R-:W-:Y:S01]  /*7780*/  @!P2 STG.E.U8 desc[UR36][R6.64+0x71], R83 ;  /* 0x000071530600a986 */ /* 0x000fe2000c101124 */
[----:B------:R-:W-:Y:S02]  /*7790*/  ISETP.LT.OR P2, PT, R0, 0x9, !P0 ;  /* 0x000000090000780c */ /* 0x000fe40004741670 */
[C---:B------:R-:W-:Y:S01]  /*77a0*/  ISETP.GE.AND P0, PT, R19.reuse, 0x82, PT ;  /* 0x000000821300780c */ /* 0x040fe20003f06270 */
[----:B------:R0:W-:Y:S02]  /*77b0*/  @!P1 STG.E.U8 desc[UR36][R6.64+0x70], R3 ;  /* 0x0000700306009986 */ /* 0x0001e4000c101124 */
[----:B------:R-:W-:Y:S01]  /*77c0*/  @!P4 IMAD R11, R84, R137, RZ ;  /* 0x00000089540bc224 */ /* 0x000fe200078e02ff */
[----:B------:R-:W-:-:S03]  /*77d0*/  ISETP.GE.AND P1, PT, R19, 0x81, PT ;  /* 0x000000811300780c */ /* 0x000fc60003f26270 */
[-C--:B------:R-:W-:Y:S01]  /*77e0*/  @!P5 IMAD R85, R85, R137.reuse, RZ ;  /* 0x000000895555d224 */ /* 0x080fe200078e02ff */
[----:B------:R-:W-:Y:S01]  /*77f0*/  @!P4 STG.E.U8 desc[UR36][R4.64+0x78], R11 ;  /* 0x0000780b0400c986 */ /* 0x000fe2000c101124 */
[C---:B------:R-:W-:Y:S02]  /*7800*/  ISETP.LT.OR P4, PT, R0.reuse, 0x1, !P0 ;  /* 0x000000010000780c */ /* 0x040fe40004781670 */
[C---:B------:R-:W-:Y:S01]  /*7810*/  ISETP.LT.OR P0, PT, R0.reuse, 0x9, !P0 ;  /* 0x000000090000780c */ /* 0x040fe20004701670 */
[----:B------:R-:W-:Y:S01]  /*7820*/  @!P5 STG.E.U8 desc[UR36][R4.64+0x79], R85 ;  /* 0x000079550400d986 */ /* 0x000fe2000c101124 */
[----:B------:R-:W-:Y:S01]  /*7830*/  ISETP.LT.OR P5, PT, R0, 0x1, !P1 ;  /* 0x000000010000780c */ /* 0x000fe20004fa1670 */
[-C--:B0-----:R-:W-:Y:S01]  /*7840*/  @!P3 IMAD R3, R86, R137.reuse, RZ ;  /* 0x000000895603b224 */ /* 0x081fe200078e02ff */
[----:B------:R-:W-:Y:S01]  /*7850*/  ISETP.LT.OR P1, PT, R0, 0x9, !P1 ;  /* 0x000000090000780c */ /* 0x000fe20004f21670 */
[----:B------:R-:W-:-:S03]  /*7860*/  @!P2 IMAD R87, R87, R137, RZ ;  /* 0x000000895757a224 */ /* 0x000fc600078e02ff */
[----:B------:R0:W-:Y:S01]  /*7870*/  @!P3 STG.E.U8 desc[UR36][R6.64+0x78], R3 ;  /* 0x000078030600b986 */ /* 0x0001e2000c101124 */
[----:B------:R-:W-:Y:S02]  /*7880*/  ISETP.GE.AND P3, PT, R19, 0x89, PT ;  /* 0x000000891300780c */ /* 0x000fe40003f66270 */
[-C--:B------:R-:W-:Y:S01]  /*7890*/  @!P4 IMAD R57, R57, R137.reuse, RZ ;  /* 0x000000893939c224 */ /* 0x080fe200078e02ff */
[----:B------:R-:W-:Y:S01]  /*78a0*/  @!P2 STG.E.U8 desc[UR36][R6.64+0x79], R87 ;  /* 0x000079570600a986 */ /* 0x000fe2000c101124 */
[----:B------:R-:W-:Y:S01]  /*78b0*/  ISETP.GE.AND P2, PT, R19, 0x8a, PT ;  /* 0x0000008a1300780c */ /* 0x000fe20003f46270 */
[-C--:B------:R-:W-:Y:S02]  /*78c0*/  @!P0 IMAD R59, R59, R137.reuse, RZ ;  /* 0x000000893b3b8224 */ /* 0x080fe400078e02ff */
[-C--:B------:R-:W-:Y:S01]  /*78d0*/  @!P5 IMAD R9, R56, R137.reuse, RZ ;  /* 0x000000893809d224 */ /* 0x080fe200078e02ff */
[----:B------:R-:W-:Y:S01]  /*78e0*/  @!P4 STG.E.U8 desc[UR36][R4.64+0x81], R57 ;  /* 0x000081390400c986 */ /* 0x000fe2000c101124 */
[----:B------:R-:W-:Y:S01]  /*78f0*/  ISETP.LT.OR P4, PT, R0, 0x1, !P3 ;  /* 0x000000010000780c */ /* 0x000fe20005f81670 */
[----:B0-----:R-:W-:-:S02]  /*7900*/  @!P1 IMAD R3, R58, R137, RZ ;  /* 0x000000893a039224 */ /* 0x001fc400078e02ff */
[----:B------:R-:W-:Y:S01]  /*7910*/  @!P5 STG.E.U8 desc[UR36][R4.64+0x80], R9 ;  /* 0x000080090400d986 */ /* 0x000fe2000c101124 */
[C---:B------:R-:W-:Y:S02]  /*7920*/  ISETP.LT.OR P5, PT, R0.reuse, 0x1, !P2 ;  /* 0x000000010000780c */ /* 0x040fe400057a1670 */
[C---:B------:R-:W-:Y:S01]  /*7930*/  ISETP.LT.OR P3, PT, R0.reuse, 0x9, !P3 ;  /* 0x000000090000780c */ /* 0x040fe20005f61670 */
[----:B------:R0:W-:Y:S01]  /*7940*/  @!P1 STG.E.U8 desc[UR36][R6.64+0x80], R3 ;  /* 0x0000800306009986 */ /* 0x0001e2000c101124 */
[C---:B------:R-:W-:Y:S02]  /*7950*/  ISETP.GE.AND P1, PT, R19.reuse, 0x91, PT ;  /* 0x000000911300780c */ /* 0x040fe40003f26270 */
[----:B------:R-:W-:Y:S01]  /*7960*/  ISETP.LT.OR P2, PT, R0, 0x9, !P2 ;  /* 0x000000090000780c */ /* 0x000fe20005741670 */
[----:B------:R-:W-:Y:S01]  /*7970*/  @!P0 STG.E.U8 desc[UR36][R6.64+0x81], R59 ;  /* 0x0000813b06008986 */ /* 0x000fe2000c101124 */
[----:B------:R-:W-:Y:S01]  /*7980*/  ISETP.GE.AND P0, PT, R19, 0x92, PT ;  /* 0x000000921300780c */ /* 0x000fe20003f06270 */
[----:B------:R-:W-:-:S04]  /*7990*/  @!P4 IMAD R11, R60, R137, RZ ;  /* 0x000000893c0bc224 */ /* 0x000fc800078e02ff */
[-C--:B------:R-:W-:Y:S01]  /*79a0*/  @!P5 IMAD R61, R61, R137.reuse, RZ ;  /* 0x000000893d3dd224 */ /* 0x080fe200078e02ff */
[----:B------:R-:W-:Y:S01]  /*79b0*/  @!P4 STG.E.U8 desc[UR36][R4.64+0x88], R11 ;  /* 0x0000880b0400c986 */ /* 0x000fe2000c101124 */
[----:B------:R-:W-:Y:S01]  /*79c0*/  ISETP.LT.OR P4, PT, R0, 0x1, !P1 ;  /* 0x000000010000780c */ /* 0x000fe20004f81670 */
[-C--:B0-----:R-:W-:Y:S01]  /*79d0*/  @!P3 IMAD R3, R62, R137.reuse, RZ ;  /* 0x000000893e03b224 */ /* 0x081fe200078e02ff */
[C---:B------:R-:W-:Y:S01]  /*79e0*/  ISETP.LT.OR P1, PT, R0.reuse, 0x9, !P1 ;  /* 0x000000090000780c */ /* 0x040fe20004f21670 */
[----:B------:R-:W-:Y:S01]  /*79f0*/  @!P5 STG.E.U8 desc[UR36][R4.64+0x89], R61 ;  /* 0x0000893d0400d986 */ /* 0x000fe2000c101124 */
[C---:B------:R-:W-:Y:S01]  /*7a00*/  ISETP.LT.OR P5, PT, R0.reuse, 0x1, !P0 ;  /* 0x000000010000780c */ /* 0x040fe200047a1670 */
[----:B------:R-:W-:Y:S01]  /*7a10*/  @!P2 IMAD R63, R63, R137, RZ ;  /* 0x000000893f3fa224 */ /* 0x000fe200078e02ff */
[----:B------:R-:W-:Y:S01]  /*7a20*/  ISETP.LT.OR P0, PT, R0, 0x9, !P0 ;  /* 0x000000090000780c */ /* 0x000fe20004701670 */
[----:B------:R0:W-:Y:S01]  /*7a30*/  @!P3 STG.E.U8 desc[UR36][R6.64+0x88], R3 ;  /* 0x000088030600b986 */ /* 0x0001e2000c101124 */
[----:B------:R-:W-:-:S03]  /*7a40*/  ISETP.GE.AND P3, PT, R19, 0x99, PT ;  /* 0x000000991300780c */ /* 0x000fc60003f66270 */
        /* <DEDUP_REMOVED lines=30> */
[-C--:B------:R-:W-:Y:S02]  /*7c30*/  @!P4 IMAD R41, R41, R137.reuse, RZ ;  /* 0x000000892929c224 */ /* 0x080fe400078e02ff */
[-C--:B------:R-:W-:Y:S02]  /*7c40*/  @!P1 IMAD R43, R43, R137.reuse, RZ ;  /* 0x000000892b2b9224 */ /* 0x080fe400078e02ff */
[-C--:B------:R-:W-:Y:S01]  /*7c50*/  @!P5 IMAD R9, R40, R137.reuse, RZ ;  /* 0x000000892809d224 */ /* 0x080fe200078e02ff */
[----:B------:R-:W-:Y:S01]  /*7c60*/  @!P4 STG.E.U8 desc[UR36][R4.64+0xa1], R41 ;  /* 0x0000a1290400c986 */ /* 0x000fe2000c101124 */
[----:B------:R-:W-:Y:S01]  /*7c70*/  ISETP.LT.OR P4, PT, R0, 0x1, !P2 ;  /* 0x000000010000780c */ /* 0x000fe20005781670 */
[----:B0-----:R-:W-:Y:S01]  /*7c80*/  @!P0 IMAD R3, R42, R137, RZ ;  /* 0x000000892a038224 */ /* 0x001fe200078e02ff */
[C---:B------:R-:W-:Y:S01]  /*7c90*/  ISETP.LT.OR P2, PT, R0.reuse, 0x9, !P2 ;  /* 0x000000090000780c */ /* 0x040fe20005741670 */
[----:B------:R-:W-:Y:S01]  /*7ca0*/  @!P5 STG.E.U8 desc[UR36][R4.64+0xa0], R9 ;  /* 0x0000a0090400d986 */ /* 0x000fe2000c101124 */
[----:B------:R-:W-:-:S02]  /*7cb0*/  ISETP.LT.OR P5, PT, R0, 0x1, !P3 ;  /* 0x000000010000780c */ /* 0x000fc40005fa1670 */
        /* <DEDUP_REMOVED lines=77> */
[----:B------:R1:W-:Y:S01]  /*8190*/  @!P4 STG.E.U8 desc[UR36][R4.64+0xd0], R9 ;  /* 0x0000d0090400c986 */ /* 0x0003e2000c101124 */
[----:B------:R-:W-:Y:S01]  /*81a0*/  ISETP.LT.OR P4, PT, R0, 0x1, !P3 ;  /* 0x000000010000780c */ /* 0x000fe20005f81670 */
[-C--:B0-----:R-:W-:Y:S01]  /*81b0*/  @!P1 IMAD R3, R34, R137.reuse, RZ ;  /* 0x0000008922039224 */ /* 0x081fe200078e02ff */
[C---:B------:R-:W-:Y:S01]  /*81c0*/  ISETP.LT.OR P3, PT, R0.reuse, 0x9, !P3 ;  /* 0x000000090000780c */ /* 0x040fe20005f61670 */
[----:B------:R0:W-:Y:S01]  /*81d0*/  @!P5 STG.E.U8 desc[UR36][R4.64+0xd1], R33 ;  /* 0x0000d1210400d986 */ /* 0x0001e2000c101124 */
[C---:B------:R-:W-:Y:S01]  /*81e0*/  ISETP.LT.OR P5, PT, R0.reuse, 0x1, !P2 ;  /* 0x000000010000780c */ /* 0x040fe200057a1670 */
[-C--:B------:R-:W-:Y:S01]  /*81f0*/  @!P0 IMAD R35, R35, R137.reuse, RZ ;  /* 0x0000008923238224 */ /* 0x080fe200078e02ff */
[----:B------:R-:W-:Y:S01]  /*8200*/  ISETP.LT.OR P2, PT, R0, 0x9, !P2 ;  /* 0x000000090000780c */ /* 0x000fe20005741670 */
[----:B------:R0:W-:Y:S04]  /*8210*/  @!P1 STG.E.U8 desc[UR36][R6.64+0xd0], R3 ;  /* 0x0000d00306009986 */ /* 0x0001e8000c101124 */
[----:B------:R0:W-:Y:S02]  /*8220*/  @!P0 STG.E.U8 desc[UR36][R6.64+0xd1], R35 ;  /* 0x0000d12306008986 */ /* 0x0001e4000c101124 */
[----:B-1----:R-:W-:-:S02]  /*8230*/  @!P4 IMAD R9, R36, R137, RZ ;  /* 0x000000892409c224 */ /* 0x002fc400078e02ff */
[-C--:B------:R-:W-:Y:S02]  /*8240*/  @!P3 IMAD R11, R38, R137.reuse, RZ ;  /* 0x00000089260bb224 */ /* 0x080fe400078e02ff */
[-C--:B------:R-:W-:Y:S01]  /*8250*/  @!P5 IMAD R37, R37, R137.reuse, RZ ;  /* 0x000000892525d224 */ /* 0x080fe200078e02ff */
[----:B------:R0:W-:Y:S01]  /*8260*/  @!P4 STG.E.U8 desc[UR36][R4.64+0xd8], R9 ;  /* 0x0000d8090400c986 */ /* 0x0001e2000c101124 */
[----:B------:R-:W-:-:S03]  /*8270*/  @!P2 IMAD R39, R39, R137, RZ ;  /* 0x000000892727a224 */ /* 0x000fc600078e02ff */
[----:B------:R0:W-:Y:S04]  /*8280*/  @!P5 STG.E.U8 desc[UR36][R4.64+0xd9], R37 ;  /* 0x0000d9250400d986 */ /* 0x0001e8000c101124 */
[----:B------:R0:W-:Y:S04]  /*8290*/  @!P3 STG.E.U8 desc[UR36][R6.64+0xd8], R11 ;  /* 0x0000d80b0600b986 */ /* 0x0001e8000c101124 */
[----:B------:R0:W-:Y:S02]  /*82a0*/  @!P2 STG.E.U8 desc[UR36][R6.64+0xd9], R39 ;  /* 0x0000d9270600a986 */ /* 0x0001e4000c101124 */
.L_x_259:
[----:B------:R-:W-:Y:S05]  /*82b0*/  BSYNC B0 ;  /* 0x0000000000007941 */ /* 0x000fea0003800000 */
.L_x_33:
[----:B0--3--:R-:W3:Y:S01]  /*82c0*/  LDL.64 R4, [R1] ;  /* 0x0000000001047983 */ /* 0x009ee20000100a00 */
[----:B------:R-:W-:Y:S01]  /*82d0*/  ULDC.64 UR4, c[0x0][0x650] ;  /* 0x0001940000047ab9 */ /* 0x000fe20000000a00 */
[----:B------:R-:W-:Y:S02]  /*82e0*/  IMAD.U32 R0, RZ, RZ, UR44 ;  /* 0x0000002cff007e24 */ /* 0x000fe4000f8e00ff */
[----:B------:R-:W-:Y:S02]  /*82f0*/  IMAD.MOV.U32 R22, RZ, RZ, -0x1 ;  /* 0xffffffffff167424 */ /* 0x000fe400078e00ff */
[----:B------:R0:W-:Y:S01]  /*8300*/  SYNCS.ARRIVE.TRANS64.A1T0 RZ, [R0+UR46], RZ ;  /* 0x000000ff00ff79a7 */ /* 0x0001e2000810002e */
[----:B------:R-:W-:Y:S02]  /*8310*/  IMAD.MOV.U32 R19, RZ, RZ, -0x1 ;  /* 0xffffffffff137424 */ /* 0x000fe400078e00ff */
[----:B------:R-:W-:Y:S01]  /*8320*/  IMAD.MOV.U32 R18, RZ, RZ, -0x1 ;  /* 0xffffffffff127424 */ /* 0x000fe200078e00ff */
[----:B0-----:R-:W-:-:S02]  /*8330*/  PRMT R0, RZ, 0x7610, R0 ;  /* 0x00007610ff007816 */ /* 0x001fc40000000000 */
[----:B---3--:R-:W-:-:S05]  /*8340*/  LEA R16, P0, R4, R16, 0x1 ;  /* 0x0000001004107211 */ /* 0x008fca00078008ff */
[----:B------:R-:W-:Y:S01]  /*8350*/  IMAD.X R17, R144, 0x1, R17, P0 ;  /* 0x0000000190117824 */ /* 0x000fe200000e0611 */
[----:B------:R-:W-:-:S04]  /*8360*/  ISETP.GE.U32.AND P0, PT, R16, UR4, PT ;  /* 0x0000000410007c0c */ /* 0x000fc8000bf06070 */
[----:B------:R-:W-:-:S13]  /*8370*/  ISETP.GE.U32.AND.EX P0, PT, R17, UR5, PT, P0 ;  /* 0x0000000511007c0c */ /* 0x000fda000bf06100 */
[----:B------:R-:W-:Y:S05]  /*8380*/  @P0 BRA `(.L_x_260) ;  /* 0x0000000400500947 */ /* 0x000fea0003800000 */
[----:B------:R-:W0:Y:S01]  /*8390*/  LDC.64 R10, c[0x0][0x628] ;  /* 0x00018a00ff0a7b82 */ /* 0x000e220000000a00 */
[----:B------:R-:W3:Y:S01]  /*83a0*/  S2R R19, SR_CTAID.X ;  /* 0x0000000000137919 */ /* 0x000ee20000002500 */
[----:B------:R-:W-:Y:S02]  /*83b0*/  IMAD.MOV.U32 R8, RZ, RZ, R16 ;  /* 0x000000ffff087224 */ /* 0x000fe400078e0010 */
[----:B------:R-:W-:Y:S01]  /*83c0*/  IMAD.MOV.U32 R9, RZ, RZ, R17 ;  /* 0x000000ffff097224 */ /* 0x000fe200078e0011 */
[----:B------:R-:W0:Y:S03]  /*83d0*/  S2R R20, SR_CTAID.Y ;  /* 0x0000000000147919 */ /* 0x000e260000002600 */
[----:B------:R-:W1:Y:S08]  /*83e0*/  LDC R0, c[0x0][0x630] ;  /* 0x00018c00ff007b82 */ /* 0x000e700000000800 */
[----:B------:R-:W1:Y:S01]  /*83f0*/  LDC.64 R14, c[0x0][0x620] ;  /* 0x00018800ff0e7b82 */ /* 0x000e620000000a00 */
[----:B0-----:R-:W-:-:S04]  /*8400*/  ISETP.NE.U32.AND P0, PT, R10, RZ, PT ;  /* 0x000000ff0a00720c */ /* 0x001fc80003f05070 */
[----:B------:R-:W-:-:S13]  /*8410*/  ISETP.NE.AND.EX P0, PT, R11, RZ, PT, P0 ;  /* 0x000000ff0b00720c */ /* 0x000fda0003f05300 */
[----:B-1-3--:R-:W-:Y:S05]  /*8420*/  @!P0 BRA `(.L_x_261) ;  /* 0x0000000000288947 */ /* 0x00afea0003800000 */
[----:B------:R-:W0:Y:S02]  /*8430*/  LDC R3, c[0x0][0x634] ;  /* 0x00018d00ff037b82 */ /* 0x000e240000000800 */
[----:B0-----:R-:W-:-:S05]  /*8440*/  IADD3 R3, P0, R16, R3, RZ ;  /* 0x0000000310037210 */ /* 0x001fca0007f1e0ff */
[----:B------:R-:W-:-:S04]  /*8450*/  IMAD.X R13, RZ, RZ, R17, P0 ;  /* 0x000000ffff0d7224 */ /* 0x000fc800000e0611 */
[----:B------:R-:W-:-:S04]  /*8460*/  IMAD.WIDE.U32 R4, R13, R10, RZ ;  /* 0x0000000a0d047225 */ /* 0x000fc800078e00ff */
[----:B--2-4-:R-:W-:-:S04]  /*8470*/  IMAD.WIDE.U32 R6, P0, R3, R11, R4 ;  /* 0x0000000b03067225 */ /* 0x014fc80007800004 */
[----:B------:R-:W-:-:S04]  /*8480*/  IMAD.WIDE.U32 R4, R3, R10, RZ ;  /* 0x0000000a03047225 */ /* 0x000fc800078e00ff */
[----:B------:R-:W-:Y:S01]  /*8490*/  IMAD.X R9, RZ, RZ, RZ, P0 ;  /* 0x000000ffff097224 */ /* 0x000fe200000e06ff */
[----:B------:R-:W-:Y:S01]  /*84a0*/  IADD3 RZ, P0, R5, R6, RZ ;  /* 0x0000000605ff7210 */ /* 0x000fe20007f1e0ff */
[----:B------:R-:W-:-:S04]  /*84b0*/  IMAD.MOV.U32 R8, RZ, RZ, R7 ;  /* 0x000000ffff087224 */ /* 0x000fc800078e0007 */
[----:B------:R-:W-:-:S08]  /*84c0*/  IMAD.WIDE.U32.X R8, R13, R11, R8, P0 ;  /* 0x0000000b0d087225 */ /* 0x000fd000000e0408 */
.L_x_261:
[-CC-:B------:R-:W-:Y:S01]  /*84d0*/  SHF.R.U64 R18, R8, R0.reuse, R9.reuse ;  /* 0x0000000008127219 */ /* 0x180fe20000001209 */
[----:B------:R-:W0:Y:S01]  /*84e0*/  LDC.64 R24, c[0x0][0x640] ;  /* 0x00019000ff187b82 */ /* 0x000e220000000a00 */
[----:B------:R-:W-:Y:S01]  /*84f0*/  SHF.R.U32.HI R0, RZ, R0, R9 ;  /* 0x00000000ff007219 */ /* 0x000fe20000011609 */
[----:B------:R-:W-:Y:S01]  /*8500*/  ULDC UR4, c[0x0][0x150] ;  /* 0x0000540000047ab9 */ /* 0x000fe20000000800 */
[----:B------:R-:W-:Y:S02]  /*8510*/  IADD3 R3, P0, RZ, -R18, RZ ;  /* 0x80000012ff037210 */ /* 0x000fe40007f1e0ff */
[----:B--2-4-:R-:W-:-:S03]  /*8520*/  I2FP.F32.U32 R7, R19 ;  /* 0x0000001300077245 */ /* 0x014fc60000201000 */
[----:B------:R-:W1:Y:S01]  /*8530*/  LDC R6, c[0x0][0x618] ;  /* 0x00018600ff067b82 */ /* 0x000e620000000800 */
[----:B------:R-:W-:Y:S02]  /*8540*/  IMAD.X R5, RZ, RZ, ~R0, P0 ;  /* 0x000000ffff057224 */ /* 0x000fe400000e0e00 */
[----:B------:R-:W-:Y:S01]  /*8550*/  FMUL R7, R7, UR4 ;  /* 0x0000000407077c20 */ /* 0x000fe20008400000 */
[----:B------:R-:W-:Y:S01]  /*8560*/  ULDC UR4, c[0x0][0x154] ;  /* 0x0000550000047ab9 */ /* 0x000fe20000000800 */
[-C--:B------:R-:W-:Y:S02]  /*8570*/  IMAD R0, R5, R14.reuse, RZ ;  /* 0x0000000e05007224 */ /* 0x080fe400078e02ff */
[C---:B------:R-:W-:Y:S01]  /*8580*/  IMAD.WIDE.U32 R4, R3.reuse, R14, R16 ;  /* 0x0000000e03047225 */ /* 0x040fe200078e0010 */
[----:B------:R-:W2:Y:S01]  /*8590*/  LDC R8, c[0x0][0x608] ;  /* 0x00018200ff087b82 */ /* 0x000ea20000000800 */
[----:B------:R-:W3:Y:S02]  /*85a0*/  F2I.U32.TRUNC.NTZ R7, R7 ;  /* 0x0000000700077305 */ /* 0x000ee4000020f000 */
[----:B------:R-:W-:-:S04]  /*85b0*/  IMAD R3, R3, R15, R0 ;  /* 0x0000000f03037224 */ /* 0x000fc800078e0200 */
[----:B------:R-:W-:Y:S01]  /*85c0*/  IMAD.IADD R3, R5, 0x1, R3 ;  /* 0x0000000105037824 */ /* 0x000fe200078e0203 */
[----:B------:R-:W4:Y:S01]  /*85d0*/  LDC R22, c[0x0][0x658] ;  /* 0x00019600ff167b82 */ /* 0x000f220000000800 */
[----:B------:R-:W-:Y:S02]  /*85e0*/  I2FP.F32.U32 R5, R20 ;  /* 0x0000001400057245 */ /* 0x000fe40000201000 */
[----:B0-----:R-:W-:-:S04]  /*85f0*/  ISETP.NE.U32.AND P0, PT, R24, RZ, PT ;  /* 0x000000ff1800720c */ /* 0x001fc80003f05070 */
[----:B------:R-:W-:Y:S01]  /*8600*/  ISETP.NE.AND.EX P0, PT, R25, RZ, PT, P0 ;  /* 0x000000ff1900720c */ /* 0x000fe20003f05300 */
[----:B------:R-:W0:Y:S01]  /*8610*/  LDC R0, c[0x0][0x144] ;  /* 0x00005100ff007b82 */ /* 0x000e220000000800 */
[-C--:B-1----:R-:W-:Y:S01]  /*8620*/  SHF.R.U64 R10, R4, R6.reuse, R3 ;  /* 0x00000006040a7219 */ /* 0x082fe20000001203 */
[----:B---3--:R-:W-:Y:S01]  /*8630*/  IMAD.MOV R7, RZ, RZ, -R7 ;  /* 0x000000ffff077224 */ /* 0x008fe200078e0a07 */
[----:B------:R-:W-:Y:S01]  /*8640*/  SHF.R.U32.HI R3, RZ, R6, R3 ;  /* 0x00000006ff037219 */ /* 0x000fe20000011603 */
[----:B------:R-:W-:-:S04]  /*8650*/  FMUL R6, R5, UR4 ;  /* 0x0000000405067c20 */ /* 0x000fc80008400000 */
[----:B------:R-:W1:Y:S01]  /*8660*/  LDC R15, c[0x0][0x148] ;  /* 0x00005200ff0f7b82 */ /* 0x000e620000000800 */
[----:B------:R3:W0:Y:S01]  /*8670*/  F2I.U32.TRUNC.NTZ R14, R6 ;  /* 0x00000006000e7305 */ /* 0x000622000020f000 */
[-CC-:B--2---:R-:W-:Y:S02]  /*8680*/  SHF.R.U64 R12, R10, R8.reuse, R3.reuse ;  /* 0x000000080a0c7219 */ /* 0x184fe40000001203 */
[----:B------:R-:W-:-:S04]  /*8690*/  SHF.R.U32.HI R3, RZ, R8, R3 ;  /* 0x00000008ff037219 */ /* 0x000fc80000011603 */
[----:B------:R-:W2:Y:S01]  /*86a0*/  LDC R21, c[0x0][0x600] ;  /* 0x00018000ff157b82 */ /* 0x000ea20000000800 */
[-CC-:B----4-:R-:W-:Y:S02]  /*86b0*/  SHF.R.U64 R13, R12, R22.reuse, R3.reuse ;  /* 0x000000160c0d7219 */ /* 0x190fe40000001203 */
[----:B------:R-:W-:-:S03]  /*86c0*/  SHF.R.U32.HI R5, RZ, R22, R3 ;  /* 0x00000016ff057219 */ /* 0x000fc60000011603 */
[----:B------:R-:W-:Y:S02]  /*86d0*/  IMAD.MOV.U32 R4, RZ, RZ, R13 ;  /* 0x000000ffff047224 */ /* 0x000fe400078e000d */
[----:B------:R-:W4:Y:S01]  /*86e0*/  LDC R26, c[0x0][0x648] ;  /* 0x00019200ff1a7b82 */ /* 0x000f220000000800 */
[----:B0-----:R-:W-:-:S07]  /*86f0*/  IMAD R22, R0, R7, R19 ;  /* 0x0000000700167224 */ /* 0x001fce00078e0213 */
[----:B------:R-:W0:Y:S08]  /*8700*/  LDC R27, c[0x0][0x638] ;  /* 0x00018e00ff1b7b82 */ /* 0x000e300000000800 */
[----:B------:R-:W0:Y:S01]  /*8710*/  LDC R28, c[0x0][0x610] ;  /* 0x00018400ff1c7b82 */ /* 0x000e220000000800 */
[----:B-1-3--:R-:W-:Y:S05]  /*8720*/  @!P0 BRA `(.L_x_262) ;  /* 0x0000000000288947 */ /* 0x00afea0003800000 */
[----:B------:R-:W1:Y:S02]  /*8730*/  LDC R0, c[0x0][0x64c] ;  /* 0x00019300ff007b82 */ /* 0x000e640000000800 */
[----:B-1----:R-:W-:-:S05]  /*8740*/  IADD3 R3, P0, R13, R0, RZ ;  /* 0x000000000d037210 */ /* 0x002fca0007f1e0ff */
        /* <DEDUP_REMOVED lines=8> */
.L_x_262:
[----:B------:R-:W-:Y:S01]  /*87d0*/  ISETP.NE.AND P0, PT, R2, 0x1, PT ;  /* 0x000000010200780c */ /* 0x000fe20003f05270 */
[----:B------:R-:W-:Y:S01]  /*87e0*/  IMAD.MOV R14, RZ, RZ, -R14 ;  /* 0x000000ffff0e7224 */ /* 0x000fe200078e0a0e */
[----:B----4-:R-:W-:Y:S01]  /*87f0*/  SHF.R.U64 R0, R4, R26, R5 ;  /* 0x0000001a04007219 */ /* 0x010fe20000001205 */
[----:B--2---:R-:W-:Y:S01]  /*8800*/  VIADD R5, R21, 0xffffffff ;  /* 0xffffffff15057836 */ /* 0x004fe20000000000 */
[----:B------:R-:W-:-:S03]  /*8810*/  LOP3.LUT R3, R12, R145, RZ, 0xc0, !PT ;  /* 0x000000910c037212 */ /* 0x000fc600078ec0ff */
[----:B------:R-:W-:Y:S01]  /*8820*/  IMAD.MOV R4, RZ, RZ, -R0 ;  /* 0x000000ffff047224 */ /* 0x000fe200078e0a00 */
[----:B------:R-:W-:Y:S01]  /*8830*/  LOP3.LUT R5, R10, R5, RZ, 0xc0, !PT ;  /* 0x000000050a057212 */ /* 0x000fe200078ec0ff */
[----:B------:R-:W-:Y:S02]  /*8840*/  IMAD R3, R142, R0, R3 ;  /* 0x000000008e037224 */ /* 0x000fe400078e0203 */
[----:B0-----:R-:W-:Y:S02]  /*8850*/  IMAD R0, R4, R27, R13 ;  /* 0x0000001b04007224 */ /* 0x001fe400078e020d */
[----:B------:R-:W-:Y:S02]  /*8860*/  @P0 IMAD R22, R15, R14, R20 ;  /* 0x0000000e0f160224 */ /* 0x000fe400078e0214 */
[----:B------:R-:W-:Y:S02]  /*8870*/  IMAD.MOV.U32 R4, RZ, RZ, 0x1 ;  /* 0x00000001ff047424 */ /* 0x000fe400078e00ff */
[----:B------:R-:W-:-:S02]  /*8880*/  IMAD R22, R3, R28, R22 ;  /* 0x0000001c03167224 */ /* 0x000fc400078e0216 */
[----:B------:R-:W-:Y:S01]  /*8890*/  IMAD R3, R0, R21, R5 ;  /* 0x0000001500037224 */ /* 0x000fe200078e0205 */
[----:B------:R-:W-:-:S04]  /*88a0*/  PRMT R0, R4, 0x7610, R0 ;  /* 0x0000761004007816 */ /* 0x000fc80000000000 */
[----:B------:R-:W-:Y:S02]  /*88b0*/  SEL R19, R3, R22, !P0 ;  /* 0x0000001603137207 */ /* 0x000fe40004000000 */
[----:B------:R-:W-:-:S07]  /*88c0*/  SEL R22, R22, R3, !P0 ;  /* 0x0000000316167207 */ /* 0x000fce0004000000 */
.L_x_260:
[----:B------:R-:W-:Y:S02]  /*88d0*/  LOP3.LUT P0, RZ, R0, 0xff, RZ, 0xc0, !PT ;  /* 0x000000ff00ff7812 */ /* 0x000fe4000780c0ff */
[----:B------:R-:W-:-:S11]  /*88e0*/  LOP3.LUT R148, R148, 0x1, RZ, 0x3c, !PT ;  /* 0x0000000194947812 */ /* 0x000fd600078e3cff */
[----:B------:R-:W-:Y:S05]  /*88f0*/  @P0 BRA `(.L_x_263) ;  /* 0xffffff8c00a40947 */ /* 0x000fea000383ffff */
[----:B------:R-:W-:Y:S05]  /*8900*/  EXIT ;  /* 0x000000000000794d */ /* 0x000fea0003800000 */
.L_x_14:
[----:B------:R-:W-:-:S08]  /*8910*/  ISETP.NE.AND P0, PT, R14, RZ, PT ;  /* 0x000000ff0e00720c */ /* 0x000fd00003f05270 */
[----:B0-----:R-:W0:-:S00]  /*8920*/  USETMAXREG.DEALLOC.CTAPOOL 0x28 ;  /* 0x00000028000079c8 */ /* 0x001e0000080e0500 */
[----:B------:R-:W-:Y:S05]  /*8930*/  @P0 EXIT ;  /* 0x000000000000094d */ /* 0x000fea0003800000 */
[----:B0-----:R-:W-:Y:S01]  /*8940*/  LOP3.LUT P0, RZ, R3, 0xff, RZ, 0xc0, !PT ;  /* 0x000000ff03ff7812 */ /* 0x001fe2000780c0ff */
[----:B------:R-:W-:Y:S02]  /*8950*/  IMAD.MOV.U32 R3, RZ, RZ, 0x1 ;  /* 0x00000001ff037424 */ /* 0x000fe400078e00ff */
[----:B------:R-:W-:-:S10]  /*8960*/  IMAD.MOV.U32 R8, RZ, RZ, RZ ;  /* 0x000000ffff087224 */ /* 0x000fd400078e00ff */
[----:B------:R-:W-:Y:S05]  /*8970*/  @!P0 BRA `(.L_x_264) ;  /* 0x0000000c000c8947 */ /* 0x000fea0003800000 */
[----:B------:R-:W-:Y:S01]  /*8980*/  LOP3.LUT P0, RZ, R5, 0x1f, RZ, 0xc0, !PT ;  /* 0x0000001f05ff7812 */ /* 0x000fe2000780c0ff */
[----:B------:R-:W-:Y:S01]  /*8990*/  ULDC UR5, c[0x0][0x658] ;  /* 0x0001960000057ab9 */ /* 0x000fe20000000800 */
[----:B------:R-:W-:Y:S01]  /*89a0*/  UMOV UR6, 0xffffffff ;  /* 0xffffffff00067882 */ /* 0x000fe20000000000 */
[----:B------:R-:W-:Y:S01]  /*89b0*/  BSSY B0, `(.L_x_264) ;  /* 0x00000bf000007945 */ /* 0x000fe20003800000 */
[----:B------:R-:W-:Y:S01]  /*89c0*/  USHF.L.U32 UR6, UR6, UR5, URZ ;  /* 0x0000000506067299 */ /* 0x000fe2000800063f */
[C---:B------:R-:W-:Y:S01]  /*89d0*/  ISETP.NE.AND P2, PT, R4.reuse, RZ, PT ;  /* 0x000000ff0400720c */ /* 0x040fe20003f45270 */
[----:B------:R-:W-:Y:S01]  /*89e0*/  IMAD.MOV.U32 R10, RZ, RZ, 0x1 ;  /* 0x00000001ff0a7424 */ /* 0x000fe200078e00ff */
[----:B------:R-:W-:Y:S01]  /*89f0*/  ISETP.NE.OR P0, PT, R4, RZ, !P0 ;  /* 0x000000ff0400720c */ /* 0x000fe20004705670 */
[----:B------:R-:W-:Y:S01]  /*8a00*/  IMAD.MOV.U32 R3, RZ, RZ, 0x1 ;  /* 0x00000001ff037424 */ /* 0x000fe200078e00ff */
[----:B------:R-:W-:Y:S01]  /*8a10*/  LOP3.LUT R9, R23, 0x2, RZ, 0xfc, !PT ;  /* 0x0000000217097812 */ /* 0x000fe200078efcff */
[----:B------:R-:W-:Y:S01]  /*8a20*/  IMAD.MOV.U32 R8, RZ, RZ, RZ ;  /* 0x000000ffff087224 */ /* 0x000fe200078e00ff */
[----:B------:R-:W-:Y:S01]  /*8a30*/  ULDC UR4, c[0x0][0x600] ;  /* 0x0001800000047ab9 */ /* 0x000fe20000000800 */
[----:B------:R-:W-:Y:S01]  /*8a40*/  UMOV UR7, 0x1 ;  /* 0x0000000100077882 */ /* 0x000fe20000000000 */
[----:B------:R-:W-:-:S02]  /*8a50*/  UIADD3 UR19, UR40, 0x1, URZ ;  /* 0x0000000128137890 */ /* 0x000fc4000fffe03f */
[----:B------:R-:W-:Y:S02]  /*8a60*/  UIADD3 UR15, UR4, -0x1, URZ ;  /* 0xffffffff040f7890 */ /* 0x000fe4000fffe03f */
[----:B------:R-:W-:Y:S02]  /*8a70*/  USHF.L.U32 UR17, UR7, UR5, URZ ;  /* 0x0000000507117299 */ /* 0x000fe4000800063f */
[----:B------:R-:W-:Y:S01]  /*8a80*/  ULOP3.LUT UR16, URZ, UR6, URZ, 0x33, !UPT ;  /* 0x000000063f107292 */ /* 0x000fe2000f8e333f */
[----:B------:R-:W-:-:S11]  /*8a90*/  ULDC.64 UR20, c[0x0][0x198] ;  /* 0x0000660000147ab9 */ /* 0x000fd60000000a00 */
.L_x_276:
[----:B------:R-:W-:-:S03]  /*8aa0*/  UMOV UR4, 0xffffffff ;  /* 0xffffffff00047882 */ /* 0x000fc60000000000 */
[----:B------:R-:W-:Y:S05]  /*8ab0*/  BRA.DIV UR4, `(.L_x_265) ;  /* 0x0000001a04cc7947 */ /* 0x000fea000b800000 */
[----:B------:R-:W-:-:S13]  /*8ac0*/  ELECT P6, URZ, PT ;  /* 0x00000000003f782f */ /* 0x000fda00038c0000 */
.L_x_310:
[----:B------:R-:W0:Y:S01]  /*8ad0*/  LDC R4, c[0x0][0x28c] ;  /* 0x0000a300ff047b82 */ /* 0x000e220000000800 */
[----:B------:R-:W-:Y:S01]  /*8ae0*/  BSSY B1, `(.L_x_266) ;  /* 0x0000037000017945 */ /* 0x000fe20003800000 */
[----:B0-----:R-:W-:-:S13]  /*8af0*/  ISETP.LT.OR P6, PT, R4, 0x1, !P6 ;  /* 0x000000010400780c */ /* 0x001fda00077c1670 */
[----:B------:R-:W-:Y:S05]  /*8b00*/  @P6 BRA `(.L_x_267) ;  /* 0x0000000000d06947 */ /* 0x000fea0003800000 */
[----:B------:R-:W-:Y:S02]  /*8b10*/  IMAD R19, R19, 0xe0, RZ ;  /* 0x000000e013137824 */ /* 0x000fe400078e02ff */
[----:B------:R-:W-:Y:S02]  /*8b20*/  IMAD.SHL.U32 R22, R22, 0x40, RZ ;  /* 0x0000004016167824 */ /* 0x000fe400078e00ff */
[----:B------:R-:W-:Y:S02]  /*8b30*/  IMAD.MOV.U32 R13, RZ, RZ, RZ ;  /* 0x000000ffff0d7224 */ /* 0x000fe400078e00ff */
[----:B------:R-:W-:Y:S02]  /*8b40*/  IMAD.U32 R14, RZ, RZ, UR19 ;  /* 0x00000013ff0e7e24 */ /* 0x000fe4000f8e00ff */
[----:B------:R-:W-:Y:S02]  /*8b50*/  IMAD.MOV.U32 R4, RZ, RZ, R3 ;  /* 0x000000ffff047224 */ /* 0x000fe400078e0003 */
[----:B------:R-:W-:-:S07]  /*8b60*/  IMAD.MOV.U32 R5, RZ, RZ, R8 ;  /* 0x000000ffff057224 */ /* 0x000fce00078e0008 */
.L_x_271:
[----:B------:R-:W0:Y:S01]  /*8b70*/  S2R R7, SR_CgaCtaId ;  /* 0x0000000000077919 */ /* 0x000e220000008800 */
[----:B------:R-:W-:-:S04]  /*8b80*/  MOV R6, 0x400 ;  /* 0x0000040000067802 */ /* 0x000fc80000000f00 */
[----:B0-----:R-:W-:Y:S02]  /*8b90*/  LEA R12, R7, R6, 0x18 ;  /* 0x00000006070c7211 */ /* 0x001fe400078ec0ff */
[----:B------:R-:W-:Y:S01]  /*8ba0*/  SHF.L.U32 R6, R4, 0x1f, RZ ;  /* 0x0000001f04067819 */ /* 0x000fe200000006ff */
[----:B------:R-:W0:Y:S02]  /*8bb0*/  @!P2 LDC R7, c[0x0][0x500] ;  /* 0x00014000ff07ab82 */ /* 0x000e240000000800 */
[----:B------:R-:W-:-:S04]  /*8bc0*/  IMAD R11, R5, 0x8, R12 ;  /* 0x00000008050b7824 */ /* 0x000fc800078e020c */
[----:B------:R-:W1:Y:S02]  /*8bd0*/  SYNCS.PHASECHK.TRANS64.TRYWAIT P1, [R11+URZ+0xc8], R6 ;  /* 0x0000c8060b0075a7 */ /* 0x000e64000802017f */
[----:B-1----:R-:W-:Y:S05]  /*8be0*/  @!P1 BRA `(.L_x_268) ;  /* 0x0000001800a09947 */ /* 0x002fea0003800000 */
.L_x_311:
[----:B-1----:R-:W-:Y:S01]  /*8bf0*/  PRMT R6, R9, 0x9910, RZ ;  /* 0x0000991009067816 */ /* 0x002fe200000000ff */
[----:B0-----:R0:W-:Y:S03]  /*8c00*/  @!P2 SYNCS.ARRIVE.TRANS64 RZ, [R11+URZ], R7 ;  /* 0x000000070bffa9a7 */ /* 0x0011e6000800003f */
[----:B------:R-:W-:-:S13]  /*8c10*/  ISETP.NE.AND P1, PT, R6, 0x2, PT ;  /* 0x000000020600780c */ /* 0x000fda0003f25270 */
[----:B0-----:R-:W-:Y:S05]  /*8c20*/  @P1 BRA `(.L_x_269) ;  /* 0x0000000000041947 */ /* 0x001fea0003800000 */
[----:B------:R-:W-:Y:S01]  /*8c30*/  BPT.TRAP 0x1 ;  /* 0x000000040000795c */ /* 0x000fe20000300000 */
.L_x_269:
[----:B------:R-:W-:Y:S05]  /*8c40*/  @P0 BRA `(.L_x_270) ;  /* 0x0000000000040947 */ /* 0x000fea0003800000 */
[----:B------:R-:W-:Y:S01]  /*8c50*/  BPT.TRAP 0x1 ;  /* 0x000000040000795c */ /* 0x000fe20000300000 */
.L_x_270:
[--C-:B------:R-:W-:Y:S01]  /*8c60*/  IMAD R6, R5, 0x800, R12.reuse ;  /* 0x0000080005067824 */ /* 0x100fe200078e020c */
[----:B------:R-:W-:Y:S01]  /*8c70*/  R2UR UR9, R11 ;  /* 0x000000000b0972ca */ /* 0x000fe200000e0000 */
[C---:B------:R-:W-:Y:S01]  /*8c80*/  IMAD R12, R5.reuse, 0x1c00, R12 ;  /* 0x00001c00050c7824 */ /* 0x040fe200078e020c */
[----:B------:R-:W-:Y:S01]  /*8c90*/  UIADD3 UR4, UP0, UR20, 0xf0, URZ ;  /* 0x000000f014047890 */ /* 0x000fe2000ff1e03f */
[----:B------:R-:W-:Y:S01]  /*8ca0*/  VIADD R14, R14, 0xffffffff ;  /* 0xffffffff0e0e7836 */ /* 0x000fe20000000000 */
[----:B------:R-:W-:Y:S01]  /*8cb0*/  R2UR UR5, R6 ;  /* 0x00000000060572ca */ /* 0x000fe200000e0000 */
[----:B------:R-:W-:Y:S01]  /*8cc0*/  UIADD3 UR22, UP1, UR20, 0x1f0, URZ ;  /* 0x000001f014167890 */ /* 0x000fe2000ff3e03f */
[----:B------:R-:W-:Y:S01]  /*8cd0*/  R2UR UR8, R12 ;  /* 0x000000000c0872ca */ /* 0x000fe200000e0000 */
[----:B------:R-:W-:Y:S01]  /*8ce0*/  VIADD R5, R5, 0x1 ;  /* 0x0000000105057836 */ /* 0x000fe20000000000 */
[----:B------:R-:W-:Y:S01]  /*8cf0*/  R2UR UR11, R22 ;  /* 0x00000000160b72ca */ /* 0x000fe200000e0000 */
[----:B------:R-:W-:Y:S01]  /*8d00*/  UIADD3.X UR23, URZ, UR21, URZ, UP1, !UPT ;  /* 0x000000153f177290 */ /* 0x000fe20008ffe43f */
[----:B------:R-:W-:Y:S01]  /*8d10*/  R2UR UR10, R13 ;  /* 0x000000000d0a72ca */ /* 0x000fe200000e0000 */
[----:B------:R-:W-:Y:S01]  /*8d20*/  UMOV UR6, 0x0 ;  /* 0x0000000000067882 */ /* 0x000fe20000000000 */
[----:B------:R-:W-:Y:S01]  /*8d30*/  R2UR UR12, R18 ;  /* 0x00000000120c72ca */ /* 0x000fe200000e0000 */
[----:B------:R-:W-:Y:S01]  /*8d40*/  UMOV UR7, 0x10000000 ;  /* 0x1000000000077882 */ /* 0x000fe20000000000 */
[----:B------:R-:W-:Y:S01]  /*8d50*/  R2UR UR18, R19 ;  /* 0x00000000131272ca */ /* 0x000fe200000e0000 */
[----:B------:R-:W-:Y:S01]  /*8d60*/  VIADD R13, R13, 0x20 ;  /* 0x000000200d0d7836 */ /* 0x000fe20000000000 */
[----:B------:R-:W-:Y:S01]  /*8d70*/  ISETP.GT.AND P3, PT, R14, 0x1, PT ;  /* 0x000000010e00780c */ /* 0x000fe20003f64270 */
[----:B------:R-:W-:Y:S01]  /*8d80*/  UIADD3 UR13, UR5, 0x280, URZ ;  /* 0x00000280050d7890 */ /* 0x000fe2000fffe03f */
[----:B------:R-:W-:Y:S01]  /*8d90*/  ISETP.NE.AND P1, PT, R5, 0x19, PT ;  /* 0x000000190500780c */ /* 0x000fe20003f25270 */
[----:B------:R-:W-:-:S02]  /*8da0*/  UIADD3.X UR5, URZ, UR21, URZ, UP0, !UPT ;  /* 0x000000153f057290 */ /* 0x000fc400087fe43f */
[----:B------:R-:W-:Y:S01]  /*8db0*/  UIADD3 UR14, UR8, 0xca80, URZ ;  /* 0x0000ca80080e7890 */ /* 0x000fe2000fffe03f */
[----:B------:R-:W-:Y:S02]  /*8dc0*/  SEL R7, RZ, 0x1, P1 ;  /* 0x00000001ff077807 */ /* 0x000fe40000800000 */
[----:B------:R-:W-:Y:S01]  /*8dd0*/  UMOV UR8, UR13 ;  /* 0x0000000d00087c82 */ /* 0x000fe20008000000 */
[----:B------:R-:W-:Y:S02]  /*8de0*/  SEL R5, R5, RZ, P1 ;  /* 0x000000ff05057207 */ /* 0x000fe40000800000 */
[----:B------:R-:W-:Y:S01]  /*8df0*/  LOP3.LUT R4, R4, R7, RZ, 0x3c, !PT ;  /* 0x0000000704047212 */ /* 0x000fe200078e3cff */
[----:B------:R0:W-:Y:S02]  /*8e00*/  UTMALDG.3D [UR8], [UR4], desc[UR6] ;  /* 0x00000608040075b4 */ /* 0x0001e40008011000 */
[----:B0-----:R-:W-:Y:S01]  /*8e10*/  UMOV UR8, UR14 ;  /* 0x0000000e00087c82 */ /* 0x001fe20008000000 */
[----:B------:R-:W-:-:S02]  /*8e20*/  UMOV UR11, UR18 ;  /* 0x00000012000b7c82 */ /* 0x000fc40008000000 */
[----:B------:R0:W-:Y:S02]  /*8e30*/  UTMALDG.3D [UR8], [UR22], desc[UR6] ;  /* 0x00000608160075b4 */ /* 0x0001e40008011000 */
[----:B0-----:R-:W-:Y:S05]  /*8e40*/  @P3 BRA `(.L_x_271) ;  /* 0xfffffffc00483947 */ /* 0x001fea000383ffff */
.L_x_267:
[----:B------:R-:W-:Y:S05]  /*8e50*/  BSYNC B1 ;  /* 0x0000000000017941 */ /* 0x000fea0003800000 */
.L_x_266:
[----:B------:R-:W2:Y:S01]  /*8e60*/  LDL.64 R20, [R1] ;  /* 0x0000000001147983 */ /* 0x000ea20000100a00 */
[----:B------:R-:W-:Y:S01]  /*8e70*/  LOP3.LUT P4, RZ, R10, 0xff, RZ, 0xc0, !PT ;  /* 0x000000ff0aff7812 */ /* 0x000fe2000788c0ff */
[----:B------:R-:W-:Y:S01]  /*8e80*/  VIADD R7, R8, UR40 ;  /* 0x0000002808077c36 */ /* 0x000fe20008000000 */
[----:B------:R-:W-:Y:S01]  /*8e90*/  ULDC.64 UR4, c[0x0][0x650] ;  /* 0x0001940000047ab9 */ /* 0x000fe20000000a00 */
[----:B------:R-:W-:Y:S01]  /*8ea0*/  IMAD.U32 R8, RZ, RZ, UR40 ;  /* 0x00000028ff087e24 */ /* 0x000fe2000f8e00ff */
[----:B------:R-:W-:Y:S01]  /*8eb0*/  UISETP.GE.U32.AND UP0, UPT, UR40, 0x19, UPT ;  /* 0x000000192800788c */ /* 0x000fe2000bf06070 */
[----:B------:R-:W-:Y:S01]  /*8ec0*/  BSSY B1, `(.L_x_272) ;  /* 0x000006b000017945 */ /* 0x000fe20003800000 */
[----:B------:R-:W-:Y:S01]  /*8ed0*/  ISETP.GT.U32.AND P1, PT, R7, 0x18, PT ;  /* 0x000000180700780c */ /* 0x000fe20003f24070 */
[----:B------:R-:W-:Y:S01]  /*8ee0*/  IMAD.MOV.U32 R22, RZ, RZ, -0x1 ;  /* 0xffffffffff167424 */ /* 0x000fe200078e00ff */
[----:B------:R-:W-:Y:S01]  /*8ef0*/  PRMT R10, RZ, 0x7610, R10 ;  /* 0x00007610ff0a7816 */ /* 0x000fe2000000000a */
[----:B------:R-:W-:Y:S01]  /*8f00*/  IMAD.MOV.U32 R19, RZ, RZ, -0x1 ;  /* 0xffffffffff137424 */ /* 0x000fe200078e00ff */
[----:B------:R-:W-:Y:S01]  /*8f10*/  ISETP.LT.U32.AND P1, PT, R8, 0x19, P1 ;  /* 0x000000190800780c */ /* 0x000fe20000f21070 */
[----:B------:R-:W-:Y:S01]  /*8f20*/  IMAD.MOV.U32 R18, RZ, RZ, -0x1 ;  /* 0xffffffffff127424 */ /* 0x000fe200078e00ff */
[----:B------:R-:W-:Y:S01]  /*8f30*/  PLOP3.LUT P3, PT, PT, PT, UP0, 0x80, 0x0 ;  /* 0x000000000000781c */ /* 0x000fe20003f6f008 */
[----:B------:R-:W0:Y:S01]  /*8f40*/  @P4 S2R R5, SR_CgaCtaId ;  /* 0x0000000000054919 */ /* 0x000e220000008800 */
[----:B------:R-:W-:-:S04]  /*8f50*/  @P4 MOV R4, 0x400 ;  /* 0x0000040000044802 */ /* 0x000fc80000000f00 */
[----:B0-----:R-:W-:Y:S01]  /*8f60*/  @P4 LEA R6, R5, R4, 0x18 ;  /* 0x0000000405064211 */ /* 0x001fe200078ec0ff */
[----:B------:R-:W-:Y:S01]  /*8f70*/  IMAD.WIDE.U32 R4, R7, 0x51eb851f, RZ ;  /* 0x51eb851f07047825 */ /* 0x000fe200078e00ff */
[----:B------:R-:W-:Y:S02]  /*8f80*/  SEL R4, RZ, 0x1, !P1 ;  /* 0x00000001ff047807 */ /* 0x000fe40004800000 */
[----:B------:R0:W-:Y:S02]  /*8f90*/  @P4 SYNCS.ARRIVE.TRANS64.A1T0 RZ, [R6+URZ+0x1c8], RZ ;  /* 0x0001c8ff06ff49a7 */ /* 0x0001e4000810003f */
[----:B------:R-:W-:Y:S02]  /*8fa0*/  LOP3.LUT R3, R3, R4, RZ, 0x3c, !PT ;  /* 0x0000000403037212 */ /* 0x000fe400078e3cff */
[----:B------:R-:W-:Y:S02]  /*8fb0*/  PRMT R4, RZ, 0x7610, R4 ;  /* 0x00007610ff047816 */ /* 0x000fe40000000004 */
[----:B0-----:R-:W-:-:S04]  /*8fc0*/  SHF.R.U32.HI R6, RZ, 0x3, R5 ;  /* 0x00000003ff067819 */ /* 0x001fc80000011605 */
[----:B------:R-:W-:Y:S01]  /*8fd0*/  @P3 LOP3.LUT R3, R3, 0x1, R6, 0x78, !PT ;  /* 0x0000000103033812 */ /* 0x000fe200078e7806 */
[----:B------:R-:W-:Y:S01]  /*8fe0*/  IMAD R8, R6, -0x19, R7 ;  /* 0xffffffe706087824 */ /* 0x000fe200078e0207 */
[----:B--2---:R-:W-:-:S04]  /*8ff0*/  IADD3 R16, P4, R16, R20, RZ ;  /* 0x0000001410107210 */ /* 0x004fc80007f9e0ff */
[----:B------:R-:W-:Y:S01]  /*9000*/  ISETP.GE.U32.AND P1, PT, R16, UR4, PT ;  /* 0x0000000410007c0c */ /* 0x000fe2000bf26070 */
[----:B------:R-:W-:-:S05]  /*9010*/  IMAD.X R17, R17, 0x1, R0, P4 ;  /* 0x0000000111117824 */ /* 0x000fca00020e0600 */
[----:B------:R-:W-:-:S13]  /*9020*/  ISETP.GE.U32.AND.EX P1, PT, R17, UR5, PT, P1 ;  /* 0x0000000511007c0c */ /* 0x000fda000bf26110 */
[----:B------:R-:W-:Y:S05]  /*9030*/  @P1 BRA `(.L_x_273) ;  /* 0x00000004004c1947 */ /* 0x000fea0003800000 */
[----:B------:R-:W0:Y:S01]  /*9040*/  S2R R12, SR_CTAID.X ;  /* 0x00000000000c7919 */ /* 0x000e220000002500 */
[----:B------:R-:W-:Y:S01]  /*9050*/  ULDC.64 UR4, c[0x0][0x628] ;  /* 0x00018a0000047ab9 */ /* 0x000fe20000000a00 */
[----:B------:R-:W1:Y:S01]  /*9060*/  LDC R13, c[0x0][0x144] ;  /* 0x00005100ff0d7b82 */ /* 0x000e620000000800 */
[----:B------:R-:W-:Y:S01]  /*9070*/  ISETP.NE.U32.AND P1, PT, RZ, UR4, PT ;  /* 0x00000004ff007c0c */ /* 0x000fe2000bf25070 */
[----:B------:R-:W2:Y:S01]  /*9080*/  S2R R11, SR_CTAID.Y ;  /* 0x00000000000b7919 */ /* 0x000ea20000002600 */
[----:B------:R-:W-:Y:S01]  /*9090*/  ULDC UR6, c[0x0][0x150] ;  /* 0x0000540000067ab9 */ /* 0x000fe20000000800 */
[----:B------:R-:W-:Y:S01]  /*90a0*/  ULDC UR7, c[0x0][0x630] ;  /* 0x00018c0000077ab9 */ /* 0x000fe20000000800 */
[----:B------:R-:W-:Y:S01]  /*90b0*/  ISETP.NE.AND.EX P1, PT, RZ, UR5, PT, P1 ;  /* 0x00000005ff007c0c */ /* 0x000fe2000bf25310 */
[----:B------:R-:W-:Y:S01]  /*90c0*/  IMAD.MOV.U32 R4, RZ, RZ, R16 ;  /* 0x000000ffff047224 */ /* 0x000fe200078e0010 */
[----:B0-----:R-:W-:-:S05]  /*90d0*/  I2FP.F32.U32 R5, R12 ;  /* 0x0000000c00057245 */ /* 0x001fca0000201000 */
[----:B------:R-:W-:Y:S01]  /*90e0*/  FMUL R14, R5, UR6 ;  /* 0x00000006050e7c20 */ /* 0x000fe20008400000 */
[----:B------:R-:W-:-:S05]  /*90f0*/  IMAD.MOV.U32 R5, RZ, RZ, R17 ;  /* 0x000000ffff057224 */ /* 0x000fca00078e0011 */
[----:B--2---:R-:W-:Y:S05]  /*9100*/  @!P1 BRA `(.L_x_274) ;  /* 0x0000000000289947 */ /* 0x004fea0003800000 */
[----:B------:R-:W-:Y:S02]  /*9110*/  ULDC UR6, c[0x0][0x634] ;  /* 0x00018d0000067ab9 */ /* 0x000fe40000000800 */
[----:B------:R-:W-:-:S05]  /*9120*/  IADD3 R5, P1, R16, UR6, RZ ;  /* 0x0000000610057c10 */ /* 0x000fca000ff3e0ff */
[----:B------:R-:W-:-:S04]  /*9130*/  IMAD.X R15, RZ, RZ, R17, P1 ;  /* 0x000000ffff0f7224 */ /* 0x000fc800008e0611 */
[----:B------:R-:W-:-:S04]  /*9140*/  IMAD.WIDE.U32 R6, R15, UR4, RZ ;  /* 0x000000040f067c25 */ /* 0x000fc8000f8e00ff */
[----:B------:R-:W-:-:S04]  /*9150*/  IMAD.WIDE.U32 R6, P1, R5, UR5, R6 ;  /* 0x0000000505067c25 */ /* 0x000fc8000f820006 */
[----:B------:R-:W-:-:S04]  /*9160*/  IMAD.WIDE.U32 R4, R5, UR4, RZ ;  /* 0x0000000405047c25 */ /* 0x000fc8000f8e00ff */
[----:B------:R-:W-:Y:S01]  /*9170*/  IMAD.MOV.U32 R4, RZ, RZ, R7 ;  /* 0x000000ffff047224 */ /* 0x000fe200078e0007 */
[----:B------:R-:W-:Y:S01]  /*9180*/  IADD3 RZ, P3, R5, R6, RZ ;  /* 0x0000000605ff7210 */ /* 0x000fe20007f7e0ff */
[----:B------:R-:W-:-:S04]  /*9190*/  IMAD.X R5, RZ, RZ, RZ, P1 ;  /* 0x000000ffff057224 */ /* 0x000fc800008e06ff */
[----:B------:R-:W-:-:S08]  /*91a0*/  IMAD.WIDE.U32.X R4, R15, UR5, R4, P3 ;  /* 0x000000050f047c25 */ /* 0x000fd000098e0404 */
.L_x_274:
[--C-:B------:R-:W-:Y:S01]  /*91b0*/  SHF.R.U64 R18, R4, UR7, R5.reuse ;  /* 0x0000000704127c19 */ /* 0x100fe20008001205 */
[----:B------:R-:W0:Y:S01]  /*91c0*/  F2I.U32.TRUNC.NTZ R14, R14 ;  /* 0x0000000e000e7305 */ /* 0x000e22000020f000 */
[----:B------:R-:W-:Y:S01]  /*91d0*/  SHF.R.U32.HI R4, RZ, UR7, R5 ;  /* 0x00000007ff047c19 */ /* 0x000fe20008011605 */
[----:B------:R-:W-:Y:S01]  /*91e0*/  ULDC.64 UR4, c[0x0][0x620] ;  /* 0x0001880000047ab9 */ /* 0x000fe20000000a00 */
[----:B------:R-:W-:Y:S01]  /*91f0*/  IADD3 R7, P1, RZ, -R18, RZ ;  /* 0x80000012ff077210 */ /* 0x000fe20007f3e0ff */
[----:B------:R-:W-:Y:S01]  /*9200*/  ULDC.64 UR6, c[0x0][0x640] ;  /* 0x0001900000067ab9 */ /* 0x000fe20000000a00 */
[----:B------:R-:W2:Y:S03]  /*9210*/  LDC R20, c[0x0][0x148] ;  /* 0x00005200ff147b82 */ /* 0x000ea60000000800 */
[----:B------:R-:W-:Y:S01]  /*9220*/  IMAD.X R4, RZ, RZ, ~R4, P1 ;  /* 0x000000ffff047224 */ /* 0x000fe200008e0e04 */
[----:B------:R-:W-:-:S03]  /*9230*/  ISETP.NE.U32.AND P1, PT, RZ, UR6, PT ;  /* 0x00000006ff007c0c */ /* 0x000fc6000bf25070 */
[----:B------:R-:W-:Y:S01]  /*9240*/  IMAD R6, R4, UR4, RZ ;  /* 0x0000000404067c24 */ /* 0x000fe2000f8e02ff */
[----:B------:R-:W-:Y:S01]  /*9250*/  ISETP.NE.AND.EX P1, PT, RZ, UR7, PT, P1 ;  /* 0x00000007ff007c0c */ /* 0x000fe2000bf25310 */
[----:B------:R-:W-:Y:S01]  /*9260*/  IMAD.WIDE.U32 R4, R7, UR4, R16 ;  /* 0x0000000407047c25 */ /* 0x000fe2000f8e0010 */
[----:B------:R-:W-:-:S03]  /*9270*/  ULDC UR4, c[0x0][0x618] ;  /* 0x0001860000047ab9 */ /* 0x000fc60000000800 */
[----:B------:R-:W-:Y:S01]  /*9280*/  IMAD R7, R7, UR5, R6 ;  /* 0x0000000507077c24 */ /* 0x000fe2000f8e0206 */
[----:B------:R-:W-:Y:S01]  /*9290*/  ULDC UR5, c[0x0][0x154] ;  /* 0x0000550000057ab9 */ /* 0x000fe20000000800 */
[----:B0-----:R-:W-:Y:S02]  /*92a0*/  IMAD.MOV R6, RZ, RZ, -R14 ;  /* 0x000000ffff067224 */ /* 0x001fe400078e0a0e */
[----:B------:R-:W-:Y:S02]  /*92b0*/  IMAD.IADD R5, R5, 0x1, R7 ;  /* 0x0000000105057824 */ /* 0x000fe400078e0207 */
[----:B-1----:R-:W-:Y:S01]  /*92c0*/  IMAD R12, R13, R6, R12 ;  /* 0x000000060d0c7224 */ /* 0x002fe200078e020c */
[----:B------:R-:W-:Y:S02]  /*92d0*/  I2FP.F32.U32 R6, R11 ;  /* 0x0000000b00067245 */ /* 0x000fe40000201000 */
[--C-:B------:R-:W-:Y:S02]  /*92e0*/  SHF.R.U64 R13, R4, UR4, R5.reuse ;  /* 0x00000004040d7c19 */ /* 0x100fe40008001205 */
[----:B------:R-:W-:Y:S01]  /*92f0*/  SHF.R.U32.HI R4, RZ, UR4, R5 ;  /* 0x00000004ff047c19 */ /* 0x000fe20008011605 */
[----:B------:R-:W-:Y:S01]  /*9300*/  FMUL R6, R6, UR5 ;  /* 0x0000000506067c20 */ /* 0x000fe20008400000 */
[----:B------:R-:W-:-:S02]  /*9310*/  ULDC UR4, c[0x0][0x608] ;  /* 0x0001820000047ab9 */ /* 0x000fc40000000800 */
[--C-:B------:R-:W-:Y:S01]  /*9320*/  SHF.R.U64 R15, R13, UR4, R4.reuse ;  /* 0x000000040d0f7c19 */ /* 0x100fe20008001204 */
[----:B------:R0:W1:Y:S01]  /*9330*/  F2I.U32.TRUNC.NTZ R21, R6 ;  /* 0x0000000600157305 */ /* 0x000062000020f000 */
[----:B------:R-:W-:Y:S01]  /*9340*/  SHF.R.U32.HI R4, RZ, UR4, R4 ;  /* 0x00000004ff047c19 */ /* 0x000fe20008011604 */
[----:B------:R-:W-:-:S03]  /*9350*/  ULDC UR4, c[0x0][0x658] ;  /* 0x0001960000047ab9 */ /* 0x000fc60000000800 */
[--C-:B------:R-:W-:Y:S02]  /*9360*/  SHF.R.U64 R14, R15, UR4, R4.reuse ;  /* 0x000000040f0e7c19 */ /* 0x100fe40008001204 */
[----:B------:R-:W-:-:S03]  /*9370*/  SHF.R.U32.HI R19, RZ, UR4, R4 ;  /* 0x00000004ff137c19 */ /* 0x000fc60008011604 */
[----:B------:R-:W-:Y:S02]  /*9380*/  IMAD.MOV.U32 R4, RZ, RZ, R14 ;  /* 0x000000ffff047224 */ /* 0x000fe400078e000e */
[----:B------:R-:W-:Y:S01]  /*9390*/  IMAD.MOV.U32 R5, RZ, RZ, R19 ;  /* 0x000000ffff057224 */ /* 0x000fe200078e0013 */
[----:B0-----:R-:W-:Y:S06]  /*93a0*/  @!P1 BRA `(.L_x_275) ;  /* 0x0000000000289947 */ /* 0x001fec0003800000 */
        /* <DEDUP_REMOVED lines=10> */
.L_x_275:
[----:B------:R-:W-:Y:S01]  /*9450*/  ISETP.NE.AND P1, PT, R2, 0x1, PT ;  /* 0x000000010200780c */ /* 0x000fe20003f25270 */
[----:B------:R-:W-:Y:S01]  /*9460*/  ULDC UR4, c[0x0][0x648] ;  /* 0x0001920000047ab9 */ /* 0x000fe20000000800 */
[----:B------:R-:W-:Y:S01]  /*9470*/  LOP3.LUT R15, R15, UR16, RZ, 0xc0, !PT ;  /* 0x000000100f0f7c12 */ /* 0x000fe2000f8ec0ff */
[----:B-1----:R-:W-:Y:S01]  /*9480*/  IMAD.MOV R21, RZ, RZ, -R21 ;  /* 0x000000ffff157224 */ /* 0x002fe200078e0a15 */
[----:B------:R-:W-:Y:S01]  /*9490*/  SHF.R.U64 R4, R4, UR4, R5 ;  /* 0x0000000404047c19 */ /* 0x000fe20008001205 */
[----:B------:R-:W-:Y:S01]  /*94a0*/  ULDC UR4, c[0x0][0x638] ;  /* 0x00018e0000047ab9 */ /* 0x000fe20000000800 */
[----:B------:R-:W-:Y:S01]  /*94b0*/  LOP3.LUT R13, R13, UR15, RZ, 0xc0, !PT ;  /* 0x0000000f0d0d7c12 */ /* 0x000fe2000f8ec0ff */
[----:B------:R-:W-:Y:S02]  /*94c0*/  ULDC UR5, c[0x0][0x610] ;  /* 0x0001840000057ab9 */ /* 0x000fe40000000800 */
[----:B------:R-:W-:Y:S02]  /*94d0*/  IMAD.MOV R5, RZ, RZ, -R4 ;  /* 0x000000ffff057224 */ /* 0x000fe400078e0a04 */
[----:B------:R-:W-:-:S02]  /*94e0*/  IMAD R15, R4, UR17, R15 ;  /* 0x00000011040f7c24 */ /* 0x000fc4000f8e020f */
[----:B--2---:R-:W-:Y:S02]  /*94f0*/  @P1 IMAD R12, R20, R21, R11 ;  /* 0x00000015140c1224 */ /* 0x004fe400078e020b */
[----:B------:R-:W-:Y:S01]  /*9500*/  IMAD R14, R5, UR4, R14 ;  /* 0x00000004050e7c24 */ /* 0x000fe2000f8e020e */
[----:B------:R-:W-:Y:S01]  /*9510*/  ULDC UR4, c[0x0][0x600] ;  /* 0x0001800000047ab9 */ /* 0x000fe20000000800 */
[----:B------:R-:W-:Y:S02]  /*9520*/  IMAD R12, R15, UR5, R12 ;  /* 0x000000050f0c7c24 */ /* 0x000fe4000f8e020c */
[----:B------:R-:W-:Y:S02]  /*9530*/  IMAD R5, R14, UR4, R13 ;  /* 0x000000040e057c24 */ /* 0x000fe4000f8e020d */
[----:B------:R-:W-:-:S03]  /*9540*/  IMAD.MOV.U32 R4, RZ, RZ, 0x1 ;  /* 0x00000001ff047424 */ /* 0x000fc600078e00ff */
[----:B------:R-:W-:Y:S02]  /*9550*/  SEL R19, R5, R12, !P1 ;  /* 0x0000000c05137207 */ /* 0x000fe40004800000 */
[----:B------:R-:W-:-:S07]  /*9560*/  SEL R22, R12, R5, !P1 ;  /* 0x000000050c167207 */ /* 0x000fce0004800000 */
.L_x_273:
[----:B------:R-:W-:Y:S05]  /*9570*/  BSYNC B1 ;  /* 0x0000000000017941 */ /* 0x000fea0003800000 */
.L_x_272:
[----:B------:R-:W-:-:S13]  /*9580*/  LOP3.LUT P1, RZ, R4, 0xff, RZ, 0xc0, !PT ;  /* 0x000000ff04ff7812 */ /* 0x000fda000782c0ff */
[----:B------:R-:W-:Y:S05]  /*9590*/  @P1 BRA `(.L_x_276) ;  /* 0xfffffff400401947 */ /* 0x000fea000383ffff */
[----:B------:R-:W-:Y:S05]  /*95a0*/  BSYNC B0 ;  /* 0x0000000000007941 */ /* 0x000fea0003800000 */
.L_x_264:
[----:B------:R-:W-:-:S03]  /*95b0*/  UMOV UR4, 0xffffffff ;  /* 0xffffffff00047882 */ /* 0x000fc60000000000 */
[----:B------:R-:W-:Y:S05]  /*95c0*/  BRA.DIV UR4, `(.L_x_277) ;  /* 0x00000012043c7947 */ /* 0x000fea000b800000 */
[----:B------:R-:W-:-:S13]  /*95d0*/  ELECT P6, URZ, PT ;  /* 0x00000000003f782f */ /* 0x000fda00038c0000 */
.L_x_314:
[----:B------:R-:W-:Y:S04]  /*95e0*/  BSSY B0, `(.L_x_278) ;  /* 0x00000e8000007945 */ /* 0x000fe80003800000 */
[----:B------:R-:W-:Y:S05]  /*95f0*/  @!P6 BRA `(.L_x_279) ;  /* 0x0000000c0098e947 */ /* 0x000fea0003800000 */
[----:B------:R-:W-:-:S04]  /*9600*/  LOP3.LUT R23, R23, 0x2, RZ, 0xfc, !PT ;  /* 0x0000000217177812 */ /* 0x000fc800078efcff */
[----:B------:R-:W-:-:S13]  /*9610*/  ISETP.NE.AND P0, PT, R23, 0x3, PT ;  /* 0x000000031700780c */ /* 0x000fda0003f05270 */
[----:B------:R-:W-:Y:S05]  /*9620*/  @!P0 BRA `(.L_x_280) ;  /* 0x0000000000048947 */ /* 0x000fea0003800000 */
[----:B------:R-:W-:Y:S01]  /*9630*/  BPT.TRAP 0x1 ;  /* 0x000000040000795c */ /* 0x000fe20000300000 */
.L_x_280:
[----:B------:R-:W0:Y:S01]  /*9640*/  S2R R5, SR_CgaCtaId ;  /* 0x0000000000057919 */ /* 0x000e220000008800 */
[----:B------:R-:W-:Y:S02]  /*9650*/  MOV R0, 0x400 ;  /* 0x0000040000007802 */ /* 0x000fe40000000f00 */
[----:B------:R-:W-:Y:S02]  /*9660*/  SHF.L.U32 R2, R3, 0x1f, RZ ;  /* 0x0000001f03027819 */ /* 0x000fe400000006ff */
[----:B0-----:R-:W-:-:S05]  /*9670*/  LEA R5, R5, R0, 0x18 ;  /* 0x0000000005057211 */ /* 0x001fca00078ec0ff */
[----:B------:R-:W-:-:S04]  /*9680*/  VIADD R5, R5, 0xc8 ;  /* 0x000000c805057836 */ /* 0x000fc80000000000 */
[C---:B------:R-:W-:Y:S02]  /*9690*/  IMAD R7, R8.reuse, 0x8, R5 ;  /* 0x0000000808077824 */ /* 0x040fe400078e0205 */
[----:B------:R-:W-:Y:S02]  /*96a0*/  VIADD R8, R8, 0x1 ;  /* 0x0000000108087836 */ /* 0x000fe40000000000 */
[----:B------:R-:W0:Y:S03]  /*96b0*/  SYNCS.PHASECHK.TRANS64.TRYWAIT P0, [R7+URZ], R2 ;  /* 0x00000002070075a7 */ /* 0x000e26000800017f */
[----:B------:R-:W-:-:S04]  /*96c0*/  ISETP.NE.AND P1, PT, R8, 0x19, PT ;  /* 0x000000190800780c */ /* 0x000fc80003f25270 */
[----:B------:R-:W-:Y:S02]  /*96d0*/  SEL R0, RZ, 0x1, P1 ;  /* 0x00000001ff007807 */ /* 0x000fe40000800000 */
[----:B------:R-:W-:Y:S02]  /*96e0*/  SEL R8, R8, RZ, P1 ;  /* 0x000000ff08087207 */ /* 0x000fe40000800000 */
[----:B------:R-:W-:-:S03]  /*96f0*/  LOP3.LUT R9, R3, R0, RZ, 0x3c, !PT ;  /* 0x0000000003097212 */ /* 0x000fc600078e3cff */
[----:B------:R-:W-:Y:S01]  /*9700*/  IMAD R6, R8, 0x8, R5 ;  /* 0x0000000808067824 */ /* 0x000fe200078e0205 */
[----:B------:R-:W-:Y:S01]  /*9710*/  SHF.L.U32 R3, R9, 0x1f, RZ ;  /* 0x0000001f09037819 */ /* 0x000fe200000006ff */
[----:B0-----:R-:W-:Y:S06]  /*9720*/  @!P0 BRA `(.L_x_281) ;  /* 0x0000001000048947 */ /* 0x001fec0003800000 */
.L_x_315:
[----:B------:R-:W1:Y:S01]  /*9730*/  SYNCS.PHASECHK.TRANS64.TRYWAIT P0, [R6+URZ], R3 ;  /* 0x00000003060075a7 */ /* 0x000e62000800017f */
[----:B------:R-:W-:-:S05]  /*9740*/  VIADD R0, R8, 0x1 ;  /* 0x0000000108007836 */ /* 0x000fca0000000000 */
[----:B------:R-:W-:-:S04]  /*9750*/  ISETP.NE.AND P1, PT, R0, 0x19, PT ;  /* 0x000000190000780c */ /* 0x000fc80003f25270 */
[----:B0-----:R-:W-:Y:S02]  /*9760*/  SEL R2, RZ, 0x1, P1 ;  /* 0x00000001ff027807 */ /* 0x001fe40000800000 */
[----:B------:R-:W-:Y:S02]  /*9770*/  SEL R0, R0, RZ, P1 ;  /* 0x000000ff00007207 */ /* 0x000fe40000800000 */
[----:B------:R-:W-:-:S03]  /*9780*/  LOP3.LUT R9, R9, R2, RZ, 0x3c, !PT ;  /* 0x0000000209097212 */ /* 0x000fc600078e3cff */
[----:B------:R-:W-:Y:S01]  /*9790*/  IMAD R7, R0, 0x8, R5 ;  /* 0x0000000800077824 */ /* 0x000fe200078e0205 */
[----:B------:R-:W-:Y:S01]  /*97a0*/  SHF.L.U32 R4, R9, 0x1f, RZ ;  /* 0x0000001f09047819 */ /* 0x000fe200000006ff */
[----:B-1----:R-:W-:Y:S06]  /*97b0*/  @!P0 BRA `(.L_x_282) ;  /* 0x0000000c00f48947 */ /* 0x002fec0003800000 */
.L_x_316:
[----:B------:R-:W1:Y:S01]  /*97c0*/  SYNCS.PHASECHK.TRANS64.TRYWAIT P0, [R7+URZ], R4 ;  /* 0x00000004070075a7 */ /* 0x000e62000800017f */
[----:B------:R-:W-:-:S05]  /*97d0*/  VIADD R0, R0, 0x1 ;  /* 0x0000000100007836 */ /* 0x000fca0000000000 */
[----:B------:R-:W-:-:S04]  /*97e0*/  ISETP.NE.AND P1, PT, R0, 0x19, PT ;  /* 0x000000190000780c */ /* 0x000fc80003f25270 */
[----:B------:R-:W-:Y:S02]  /*97f0*/  SEL R2, RZ, 0x1, P1 ;  /* 0x00000001ff027807 */ /* 0x000fe40000800000 */
[----:B------:R-:W-:Y:S02]  /*9800*/  SEL R0, R0, RZ, P1 ;  /* 0x000000ff00007207 */ /* 0x000fe40000800000 */
[----:B------:R-:W-:-:S03]  /*9810*/  LOP3.LUT R9, R9, R2, RZ, 0x3c, !PT ;  /* 0x0000000209097212 */ /* 0x000fc600078e3cff */
[----:B0-----:R-:W-:Y:S01]  /*9820*/  IMAD R6, R0, 0x8, R5 ;  /* 0x0000000800067824 */ /* 0x001fe200078e0205 */
[----:B------:R-:W-:Y:S01]  /*9830*/  SHF.L.U32 R3, R9, 0x1f, RZ ;  /* 0x0000001f09037819 */ /* 0x000fe200000006ff */
[----:B-1----:R-:W-:Y:S06]  /*9840*/  @!P0 BRA `(.L_x_283) ;  /* 0x0000000c00e48947 */ /* 0x002fec0003800000 */
.L_x_317:
        /* <DEDUP_REMOVED lines=9> */
.L_x_318:
        /* <DEDUP_REMOVED lines=9> */
.L_x_319:
        /* <DEDUP_REMOVED lines=9> */
.L_x_320:
        /* <DEDUP_REMOVED lines=9> */
.L_x_321:
        /* <DEDUP_REMOVED lines=9> */
.L_x_322:
        /* <DEDUP_REMOVED lines=9> */
.L_x_323:
        /* <DEDUP_REMOVED lines=9> */
.L_x_324:
        /* <DEDUP_REMOVED lines=9> */
.L_x_325:
        /* <DEDUP_REMOVED lines=9> */
.L_x_326:
        /* <DEDUP_REMOVED lines=9> */
.L_x_327:
        /* <DEDUP_REMOVED lines=9> */
.L_x_328:
        /* <DEDUP_REMOVED lines=9> */
.L_x_329:
        /* <DEDUP_REMOVED lines=9> */
.L_x_330:
        /* <DEDUP_REMOVED lines=9> */
.L_x_331:
        /* <DEDUP_REMOVED lines=9> */
.L_x_332:
        /* <DEDUP_REMOVED lines=9> */
.L_x_333:
        /* <DEDUP_REMOVED lines=9> */
.L_x_334:
        /* <DEDUP_REMOVED lines=9> */
.L_x_335:
        /* <DEDUP_REMOVED lines=9> */
.L_x_336:
        /* <DEDUP_REMOVED lines=9> */
.L_x_337:
[----:B------:R-:W1:Y:S01]  /*a390*/  SYNCS.PHASECHK.TRANS64.TRYWAIT P0, [R6+URZ], R3 ;  /* 0x00000003060075a7 */ /* 0x000e62000800017f */
[----:B------:R-:W-:-:S05]  /*a3a0*/  VIADD R0, R0, 0x1 ;  /* 0x0000000100007836 */ /* 0x000fca0000000000 */
[----:B------:R-:W-:-:S04]  /*a3b0*/  ISETP.NE.AND P1, PT, R0, 0x19, PT ;  /* 0x000000190000780c */ /* 0x000fc80003f25270 */
[----:B------:R-:W-:Y:S02]  /*a3c0*/  SEL R2, RZ, 0x1, P1 ;  /* 0x00000001ff027807 */ /* 0x000fe40000800000 */
[----:B------:R-:W-:Y:S02]  /*a3d0*/  SEL R0, R0, RZ, P1 ;  /* 0x000000ff00007207 */ /* 0x000fe40000800000 */
[----:B------:R-:W-:Y:S01]  /*a3e0*/  LOP3.LUT R2, R9, R2, RZ, 0x3c, !PT ;  /* 0x0000000209027212 */ /* 0x000fe200078e3cff */
[----:B-1----:R-:W-:Y:S06]  /*a3f0*/  @!P0 BRA `(.L_x_304) ;  /* 0x00000008009c8947 */ /* 0x002fec0003800000 */
.L_x_338:
[----:B------:R-:W-:Y:S01]  /*a400*/  IMAD R5, R0, 0x8, R5 ;  /* 0x0000000800057824 */ /* 0x000fe200078e0205 */
[----:B------:R-:W-:-:S07]  /*a410*/  SHF.L.U32 R0, R2, 0x1f, RZ ;  /* 0x0000001f02007819 */ /* 0x000fce00000006ff */
.L_x_305:
[----:B--2---:R2:W3:Y:S02]  /*a420*/  SYNCS.PHASECHK.TRANS64.TRYWAIT P0, [R5+URZ], R0 ;  /* 0x00000000050075a7 */ /* 0x0044e4000800017f */
[----:B---3--:R-:W-:Y:S05]  /*a430*/  @!P0 NANOSLEEP.SYNCS 0x989680 ;  /* 0x009896800000895d */ /* 0x008fea0003900000 */
[----:B------:R-:W3:Y:S02]  /*a440*/  @!P0 SYNCS.PHASECHK.TRANS64 P0, [R5+URZ], R0 ;  /* 0x00000000050085a7 */ /* 0x000ee4000800007f */
[----:B---3--:R-:W-:Y:S05]  /*a450*/  @!P0 BRA `(.L_x_305) ;  /* 0xfffffffc00f08947 */ /* 0x008fea000383ffff */
.L_x_279:
[----:B------:R-:W-:Y:S05]  /*a460*/  BSYNC B0 ;  /* 0x0000000000007941 */ /* 0x000fea0003800000 */
.L_x_278:
[----:B------:R-:W-:Y:S05]  /*a470*/  EXIT ;  /* 0x000000000000794d */ /* 0x000fea0003800000 */
.L_x_16:
[----:B-1----:R-:W-:-:S04]  /*a480*/  IMAD.U32 R3, RZ, RZ, UR43 ;  /* 0x0000002bff037e24 */ /* 0x002fc8000f8e00ff */
[----:B------:R1:W2:Y:S03]  /*a490*/  SYNCS.PHASECHK.TRANS64.TRYWAIT P0, [R3+URZ+-0x8], R0 ;  /* 0xfffff800030075a7 */ /* 0x0002a6000800017f */
[----:B--2---:R-:W-:Y:S05]  /*a4a0*/  @!P0 NANOSLEEP.SYNCS 0x989680 ;  /* 0x009896800000895d */ /* 0x004fea0003900000 */
[----:B------:R-:W2:Y:S02]  /*a4b0*/  @!P0 SYNCS.PHASECHK.TRANS64 P0, [R3+URZ+-0x8], R0 ;  /* 0xfffff800030085a7 */ /* 0x000ea4000800007f */
[----:B--2---:R-:W-:Y:S05]  /*a4c0*/  @!P0 BRA `(.L_x_16) ;  /* 0xfffffffc00ec8947 */ /* 0x004fea000383ffff */
[----:B------:R-:W-:Y:S05]  /*a4d0*/  BRA `(.L_x_306) ;  /* 0xffffff7000b87947 */ /* 0x000fea000383ffff */
.L_x_21:
[----:B--2---:R2:W3:Y:S02]  /*a4e0*/  SYNCS.PHASECHK.TRANS64.TRYWAIT P1, [R3+URZ], R0 ;  /* 0x00000000030075a7 */ /* 0x0044e4000802017f */
[----:B---3--:R-:W-:Y:S05]  /*a4f0*/  @!P1 NANOSLEEP.SYNCS 0x989680 ;  /* 0x009896800000995d */ /* 0x008fea0003900000 */
[----:B------:R-:W3:Y:S02]  /*a500*/  @!P1 SYNCS.PHASECHK.TRANS64 P1, [R3+URZ], R0 ;  /* 0x00000000030095a7 */ /* 0x000ee4000802007f */
[----:B---3--:R-:W-:Y:S05]  /*a510*/  @!P1 BRA `(.L_x_21) ;  /* 0xfffffffc00f09947 */ /* 0x008fea000383ffff */
[----:B------:R-:W-:Y:S05]  /*a520*/  BRA `(.L_x_20) ;  /* 0xffffff7400307947 */ /* 0x000fea000383ffff */
.L_x_26:
[----:B--2---:R-:W-:-:S04]  /*a530*/  IMAD.U32 R4, RZ, RZ, UR8 ;  /* 0x00000008ff047e24 */ /* 0x004fc8000f8e00ff */
[----:B------:R2:W3:Y:S03]  /*a540*/  SYNCS.PHASECHK.TRANS64.TRYWAIT P1, [R4+URZ], R3 ;  /* 0x00000003040075a7 */ /* 0x0004e6000802017f */
[----:B---3--:R-:W-:Y:S05]  /*a550*/  @!P1 NANOSLEEP.SYNCS 0x989680 ;  /* 0x009896800000995d */ /* 0x008fea0003900000 */
[----:B------:R-:W3:Y:S02]  /*a560*/  @!P1 SYNCS.PHASECHK.TRANS64 P1, [R4+URZ], R3 ;  /* 0x00000003040095a7 */ /* 0x000ee4000802007f */
[----:B---3--:R-:W-:Y:S05]  /*a570*/  @!P1 BRA `(.L_x_26) ;  /* 0xfffffffc00ec9947 */ /* 0x008fea000383ffff */
[----:B------:R-:W-:Y:S05]  /*a580*/  BRA `(.L_x_25) ;  /* 0xffffff7800387947 */ /* 0x000fea000383ffff */
.L_x_32:
[----:B0-----:R-:W-:-:S04]  /*a590*/  IMAD.U32 R3, RZ, RZ, UR43 ;  /* 0x0000002bff037e24 */ /* 0x001fc8000f8e00ff */
[----:B------:R0:W1:Y:S03]  /*a5a0*/  SYNCS.PHASECHK.TRANS64.TRYWAIT P0, [R3+URZ+0x8], R0 ;  /* 0x00000800030075a7 */ /* 0x000066000800017f */
[----:B-1----:R-:W-:Y:S05]  /*a5b0*/  @!P0 NANOSLEEP.SYNCS 0x989680 ;  /* 0x009896800000895d */ /* 0x002fea0003900000 */
[----:B------:R-:W1:Y:S02]  /*a5c0*/  @!P0 SYNCS.PHASECHK.TRANS64 P0, [R3+URZ+0x8], R0 ;  /* 0x00000800030085a7 */ /* 0x000e64000800007f */
[----:B-1----:R-:W-:Y:S05]  /*a5d0*/  @!P0 BRA `(.L_x_32) ;  /* 0xfffffffc00ec8947 */ /* 0x002fea000383ffff */
[----:B------:R-:W-:Y:S05]  /*a5e0*/  BRA `(.L_x_307) ;  /* 0xffffff7c00a47947 */ /* 0x000fea000383ffff */
.L_x_265:
[----:B------:R-:W-:Y:S01]  /*a5f0*/  BSSY B1, `(.L_x_308) ;  /* 0x0000006000017945 */ /* 0x000fe20003800000 */
[----:B------:R-:W-:-:S07]  /*a600*/  IMAD.MOV.U32 R15, RZ, RZ, -0x1 ;  /* 0xffffffffff0f7424 */ /* 0x000fce00078e00ff */
[----:B-----5:R-:W-:Y:S05]  /*a610*/  WARPSYNC.COLLECTIVE R15, `(.L_x_309) ;  /* 0x000000000f0c7348 */ /* 0x020fea0003c00000 */
[----:B------:R-:W-:Y:S02]  /*a620*/  ELECT P6, UR62, PT ;  /* 0x00000000003e782f */ /* 0x000fe400038c0000 */
[----:B------:R-:W-:Y:S01]  /*a630*/  MOV R14, UR62 ;  /* 0x0000003e000e7c02 */ /* 0x000fe20008000f00 */
[----:B-----5:R-:W-:Y:S10]  /*a640*/  ENDCOLLECTIVE ;  /* 0x000000000000791b */ /* 0x020ff40003800000 */
.L_x_309:
[----:B------:R-:W-:Y:S05]  /*a650*/  BSYNC B1 ;  /* 0x0000000000017941 */ /* 0x000fea0003800000 */
.L_x_308:
[----:B------:R-:W-:Y:S05]  /*a660*/  BRA `(.L_x_310) ;  /* 0xffffffe400187947 */ /* 0x000fea000383ffff */
.L_x_268:
[----:B-1----:R1:W2:Y:S02]  /*a670*/  SYNCS.PHASECHK.TRANS64.TRYWAIT P1, [R11+URZ+0xc8], R6 ;  /* 0x0000c8060b0075a7 */ /* 0x0022a4000802017f */
[----:B--2---:R-:W-:Y:S05]  /*a680*/  @!P1 NANOSLEEP.SYNCS 0x989680 ;  /* 0x009896800000995d */ /* 0x004fea0003900000 */
[----:B------:R-:W2:Y:S02]  /*a690*/  @!P1 SYNCS.PHASECHK.TRANS64 P1, [R11+URZ+0xc8], R6 ;  /* 0x0000c8060b0095a7 */ /* 0x000ea4000802007f */
[----:B--2---:R-:W-:Y:S05]  /*a6a0*/  @!P1 BRA `(.L_x_268) ;  /* 0xfffffffc00f09947 */ /* 0x004fea000383ffff */
[----:B------:R-:W-:Y:S05]  /*a6b0*/  BRA `(.L_x_311) ;  /* 0xffffffe4004c7947 */ /* 0x000fea000383ffff */
.L_x_277:
[----:B------:R-:W-:Y:S01]  /*a6c0*/  BSSY B0, `(.L_x_312) ;  /* 0x0000006000007945 */ /* 0x000fe20003800000 */
[----:B------:R-:W-:-:S07]  /*a6d0*/  IMAD.MOV.U32 R15, RZ, RZ, -0x1 ;  /* 0xffffffffff0f7424 */ /* 0x000fce00078e00ff */
[----:B-----5:R-:W-:Y:S05]  /*a6e0*/  WARPSYNC.COLLECTIVE R15, `(.L_x_313) ;  /* 0x000000000f0c7348 */ /* 0x020fea0003c00000 */
[----:B------:R-:W-:Y:S02]  /*a6f0*/  ELECT P6, UR62, PT ;  /* 0x00000000003e782f */ /* 0x000fe400038c0000 */
[----:B------:R-:W-:Y:S01]  /*a700*/  MOV R14, UR62 ;  /* 0x0000003e000e7c02 */ /* 0x000fe20008000f00 */
[----:B-----5:R-:W-:Y:S10]  /*a710*/  ENDCOLLECTIVE ;  /* 0x000000000000791b */ /* 0x020ff40003800000 */
.L_x_313:
[----:B------:R-:W-:Y:S05]  /*a720*/  BSYNC B0 ;  /* 0x0000000000007941 */ /* 0x000fea0003800000 */
.L_x_312:
[----:B------:R-:W-:Y:S05]  /*a730*/  BRA `(.L_x_314) ;  /* 0xffffffec00a87947 */ /* 0x000fea000383ffff */
.L_x_281:
[----:B0-----:R0:W1:Y:S02]  /*a740*/  SYNCS.PHASECHK.TRANS64.TRYWAIT P0, [R7+URZ], R2 ;  /* 0x00000002070075a7 */ /* 0x001064000800017f */
[----:B-1----:R-:W-:Y:S05]  /*a750*/  @!P0 NANOSLEEP.SYNCS 0x989680 ;  /* 0x009896800000895d */ /* 0x002fea0003900000 */
[----:B------:R-:W1:Y:S02]  /*a760*/  @!P0 SYNCS.PHASECHK.TRANS64 P0, [R7+URZ], R2 ;  /* 0x00000002070085a7 */ /* 0x000e64000800007f */
[----:B-1----:R-:W-:Y:S05]  /*a770*/  @!P0 BRA `(.L_x_281) ;  /* 0xfffffffc00f08947 */ /* 0x002fea000383ffff */
[----:B------:R-:W-:Y:S05]  /*a780*/  BRA `(.L_x_315) ;  /* 0xffffffec00e87947 */ /* 0x000fea000383ffff */
.L_x_282:
[----:B0-----:R0:W1:Y:S02]  /*a790*/  SYNCS.PHASECHK.TRANS64.TRYWAIT P0, [R6+URZ], R3 ;  /* 0x00000003060075a7 */ /* 0x001064000800017f */
[----:B-1----:R-:W-:Y:S05]  /*a7a0*/  @!P0 NANOSLEEP.SYNCS 0x989680 ;  /* 0x009896800000895d */ /* 0x002fea0003900000 */
[----:B------:R-:W1:Y:S02]  /*a7b0*/  @!P0 SYNCS.PHASECHK.TRANS64 P0, [R6+URZ], R3 ;  /* 0x00000003060085a7 */ /* 0x000e64000800007f */
[----:B-1----:R-:W-:Y:S05]  /*a7c0*/  @!P0 BRA `(.L_x_282) ;  /* 0xfffffffc00f08947 */ /* 0x002fea000383ffff */
[----:B------:R-:W-:Y:S05]  /*a7d0*/  BRA `(.L_x_316) ;  /* 0xffffffec00f87947 */ /* 0x000fea000383ffff */
.L_x_283:
[----:B0-----:R0:W1:Y:S02]  /*a7e0*/  SYNCS.PHASECHK.TRANS64.TRYWAIT P0, [R7+URZ], R4 ;  /* 0x00000004070075a7 */ /* 0x001064000800017f */
[----:B-1----:R-:W-:Y:S05]  /*a7f0*/  @!P0 NANOSLEEP.SYNCS 0x989680 ;  /* 0x009896800000895d */ /* 0x002fea0003900000 */
[----:B------:R-:W1:Y:S02]  /*a800*/  @!P0 SYNCS.PHASECHK.TRANS64 P0, [R7+URZ], R4 ;  /* 0x00000004070085a7 */ /* 0x000e64000800007f */
[----:B-1----:R-:W-:Y:S05]  /*a810*/  @!P0 BRA `(.L_x_283) ;  /* 0xfffffffc00f08947 */ /* 0x002fea000383ffff */
[----:B------:R-:W-:Y:S05]  /*a820*/  BRA `(.L_x_317) ;  /* 0xfffffff000087947 */ /* 0x000fea000383ffff */
.L_x_284:
[----:B0-----:R0:W1:Y:S02]  /*a830*/  SYNCS.PHASECHK.TRANS64.TRYWAIT P0, [R6+URZ], R3 ;  /* 0x00000003060075a7 */ /* 0x001064000800017f */
[----:B-1----:R-:W-:Y:S05]  /*a840*/  @!P0 NANOSLEEP.SYNCS 0x989680 ;  /* 0x009896800000895d */ /* 0x002fea0003900000 */
[----:B------:R-:W1:Y:S02]  /*a850*/  @!P0 SYNCS.PHASECHK.TRANS64 P0, [R6+URZ], R3 ;  /* 0x00000003060085a7 */ /* 0x000e64000800007f */
[----:B-1----:R-:W-:Y:S05]  /*a860*/  @!P0 BRA `(.L_x_284) ;  /* 0xfffffffc00f08947 */ /* 0x002fea000383ffff */
[----:B------:R-:W-:Y:S05]  /*a870*/  BRA `(.L_x_318) ;  /* 0xfffffff000187947 */ /* 0x000fea000383ffff */
.L_x_285:
[----:B0-----:R0:W1:Y:S02]  /*a880*/  SYNCS.PHASECHK.TRANS64.TRYWAIT P0, [R7+URZ], R4 ;  /* 0x00000004070075a7 */ /* 0x001064000800017f */
[----:B-1----:R-:W-:Y:S05]  /*a890*/  @!P0 NANOSLEEP.SYNCS 0x989680 ;  /* 0x009896800000895d */ /* 0x002fea0003900000 */
[----:B------:R-:W1:Y:S02]  /*a8a0*/  @!P0 SYNCS.PHASECHK.TRANS64 P0, [R7+URZ], R4 ;  /* 0x00000004070085a7 */ /* 0x000e64000800007f */
[----:B-1----:R-:W-:Y:S05]  /*a8b0*/  @!P0 BRA `(.L_x_285) ;  /* 0xfffffffc00f08947 */ /* 0x002fea000383ffff */
[----:B------:R-:W-:Y:S05]  /*a8c0*/  BRA `(.L_x_319) ;  /* 0xfffffff000287947 */ /* 0x000fea000383ffff */
.L_x_286:
[----:B0-----:R0:W1:Y:S02]  /*a8d0*/  SYNCS.PHASECHK.TRANS64.TRYWAIT P0, [R6+URZ], R3 ;  /* 0x00000003060075a7 */ /* 0x001064000800017f */
[----:B-1----:R-:W-:Y:S05]  /*a8e0*/  @!P0 NANOSLEEP.SYNCS 0x989680 ;  /* 0x009896800000895d */ /* 0x002fea0003900000 */
[----:B------:R-:W1:Y:S02]  /*a8f0*/  @!P0 SYNCS.PHASECHK.TRANS64 P0, [R6+URZ], R3 ;  /* 0x00000003060085a7 */ /* 0x000e64000800007f */
[----:B-1----:R-:W-:Y:S05]  /*a900*/  @!P0 BRA `(.L_x_286) ;  /* 0xfffffffc00f08947 */ /* 0x002fea000383ffff */
[----:B------:R-:W-:Y:S05]  /*a910*/  BRA `(.L_x_320) ;  /* 0xfffffff000387947 */ /* 0x000fea000383ffff */
.L_x_287:
[----:B0-----:R0:W1:Y:S02]  /*a920*/  SYNCS.PHASECHK.TRANS64.TRYWAIT P0, [R7+URZ], R4 ;  /* 0x00000004070075a7 */ /* 0x001064000800017f */
[----:B-1----:R-:W-:Y:S05]  /*a930*/  @!P0 NANOSLEEP.SYNCS 0x989680 ;  /* 0x009896800000895d */ /* 0x002fea0003900000 */
[----:B------:R-:W1:Y:S02]  /*a940*/  @!P0 SYNCS.PHASECHK.TRANS64 P0, [R7+URZ], R4 ;  /* 0x00000004070085a7 */ /* 0x000e64000800007f */
[----:B-1----:R-:W-:Y:S05]  /*a950*/  @!P0 BRA `(.L_x_287) ;  /* 0xfffffffc00f08947 */ /* 0x002fea000383ffff */
[----:B------:R-:W-:Y:S05]  /*a960*/  BRA `(.L_x_321) ;  /* 0xfffffff000487947 */ /* 0x000fea000383ffff */
.L_x_288:
[----:B0-----:R0:W1:Y:S02]  /*a970*/  SYNCS.PHASECHK.TRANS64.TRYWAIT P0, [R6+URZ], R3 ;  /* 0x00000003060075a7 */ /* 0x001064000800017f */
[----:B-1----:R-:W-:Y:S05]  /*a980*/  @!P0 NANOSLEEP.SYNCS 0x989680 ;  /* 0x009896800000895d */ /* 0x002fea0003900000 */
[----:B------:R-:W1:Y:S02]  /*a990*/  @!P0 SYNCS.PHASECHK.TRANS64 P0, [R6+URZ], R3 ;  /* 0x00000003060085a7 */ /* 0x000e64000800007f */
[----:B-1----:R-:W-:Y:S05]  /*a9a0*/  @!P0 BRA `(.L_x_288) ;  /* 0xfffffffc00f08947 */ /* 0x002fea000383ffff */
[----:B------:R-:W-:Y:S05]  /*a9b0*/  BRA `(.L_x_322) ;  /* 0xfffffff000587947 */ /* 0x000fea000383ffff */
.L_x_289:
[----:B0-----:R0:W1:Y:S02]  /*a9c0*/  SYNCS.PHASECHK.TRANS64.TRYWAIT P0, [R7+URZ], R4 ;  /* 0x00000004070075a7 */ /* 0x001064000800017f */
[----:B-1----:R-:W-:Y:S05]  /*a9d0*/  @!P0 NANOSLEEP.SYNCS 0x989680 ;  /* 0x009896800000895d */ /* 0x002fea0003900000 */
[----:B------:R-:W1:Y:S02]  /*a9e0*/  @!P0 SYNCS.PHASECHK.TRANS64 P0, [R7+URZ], R4 ;  /* 0x00000004070085a7 */ /* 0x000e64000800007f */
[----:B-1----:R-:W-:Y:S05]  /*a9f0*/  @!P0 BRA `(.L_x_289) ;  /* 0xfffffffc00f08947 */ /* 0x002fea000383ffff */
[----:B------:R-:W-:Y:S05]  /*aa00*/  BRA `(.L_x_323) ;  /* 0xfffffff000687947 */ /* 0x000fea000383ffff */
.L_x_290:
[----:B0-----:R0:W1:Y:S02]  /*aa10*/  SYNCS.PHASECHK.TRANS64.TRYWAIT P0, [R6+URZ], R3 ;  /* 0x00000003060075a7 */ /* 0x001064000800017f */
[----:B-1----:R-:W-:Y:S05]  /*aa20*/  @!P0 NANOSLEEP.SYNCS 0x989680 ;  /* 0x009896800000895d */ /* 0x002fea0003900000 */
[----:B------:R-:W1:Y:S02]  /*aa30*/  @!P0 SYNCS.PHASECHK.TRANS64 P0, [R6+URZ], R3 ;  /* 0x00000003060085a7 */ /* 0x000e64000800007f */
[----:B-1----:R-:W-:Y:S05]  /*aa40*/  @!P0 BRA `(.L_x_290) ;  /* 0xfffffffc00f08947 */ /* 0x002fea000383ffff */
[----:B------:R-:W-:Y:S05]  /*aa50*/  BRA `(.L_x_324) ;  /* 0xfffffff000787947 */ /* 0x000fea000383ffff */
.L_x_291:
[----:B0-----:R0:W1:Y:S02]  /*aa60*/  SYNCS.PHASECHK.TRANS64.TRYWAIT P0, [R7+URZ], R4 ;  /* 0x00000004070075a7 */ /* 0x001064000800017f */
[----:B-1----:R-:W-:Y:S05]  /*aa70*/  @!P0 NANOSLEEP.SYNCS 0x989680 ;  /* 0x009896800000895d */ /* 0x002fea0003900000 */
[----:B------:R-:W1:Y:S02]  /*aa80*/  @!P0 SYNCS.PHASECHK.TRANS64 P0, [R7+URZ], R4 ;  /* 0x00000004070085a7 */ /* 0x000e64000800007f */
[----:B-1----:R-:W-:Y:S05]  /*aa90*/  @!P0 BRA `(.L_x_291) ;  /* 0xfffffffc00f08947 */ /* 0x002fea000383ffff */
[----:B------:R-:W-:Y:S05]  /*aaa0*/  BRA `(.L_x_325) ;  /* 0xfffffff000887947 */ /* 0x000fea000383ffff */
.L_x_292:
[----:B0-----:R0:W1:Y:S02]  /*aab0*/  SYNCS.PHASECHK.TRANS64.TRYWAIT P0, [R6+URZ], R3 ;  /* 0x00000003060075a7 */ /* 0x001064000800017f */
[----:B-1----:R-:W-:Y:S05]  /*aac0*/  @!P0 NANOSLEEP.SYNCS 0x989680 ;  /* 0x009896800000895d */ /* 0x002fea0003900000 */
[----:B------:R-:W1:Y:S02]  /*aad0*/  @!P0 SYNCS.PHASECHK.TRANS64 P0, [R6+URZ], R3 ;  /* 0x00000003060085a7 */ /* 0x000e64000800007f */
[----:B-1----:R-:W-:Y:S05]  /*aae0*/  @!P0 BRA `(.L_x_292) ;  /* 0xfffffffc00f08947 */ /* 0x002fea000383ffff */
[----:B------:R-:W-:Y:S05]  /*aaf0*/  BRA `(.L_x_326) ;  /* 0xfffffff000987947 */ /* 0x000fea000383ffff */
.L_x_293:
[----:B0-----:R0:W1:Y:S02]  /*ab00*/  SYNCS.PHASECHK.TRANS64.TRYWAIT P0, [R7+URZ], R4 ;  /* 0x00000004070075a7 */ /* 0x001064000800017f */
[----:B-1----:R-:W-:Y:S05]  /*ab10*/  @!P0 NANOSLEEP.SYNCS 0x989680 ;  /* 0x009896800000895d */ /* 0x002fea0003900000 */
[----:B------:R-:W1:Y:S02]  /*ab20*/  @!P0 SYNCS.PHASECHK.TRANS64 P0, [R7+URZ], R4 ;  /* 0x00000004070085a7 */ /* 0x000e64000800007f */
[----:B-1----:R-:W-:Y:S05]  /*ab30*/  @!P0 BRA `(.L_x_293) ;  /* 0xfffffffc00f08947 */ /* 0x002fea000383ffff */
[----:B------:R-:W-:Y:S05]  /*ab40*/  BRA `(.L_x_327) ;  /* 0xfffffff000a87947 */ /* 0x000fea000383ffff */
.L_x_294:
[----:B0-----:R0:W1:Y:S02]  /*ab50*/  SYNCS.PHASECHK.TRANS64.TRYWAIT P0, [R6+URZ], R3 ;  /* 0x00000003060075a7 */ /* 0x001064000800017f */
[----:B-1----:R-:W-:Y:S05]  /*ab60*/  @!P0 NANOSLEEP.SYNCS 0x989680 ;  /* 0x009896800000895d */ /* 0x002fea0003900000 */
[----:B------:R-:W1:Y:S02]  /*ab70*/  @!P0 SYNCS.PHASECHK.TRANS64 P0, [R6+URZ], R3 ;  /* 0x00000003060085a7 */ /* 0x000e64000800007f */
[----:B-1----:R-:W-:Y:S05]  /*ab80*/  @!P0 BRA `(.L_x_294) ;  /* 0xfffffffc00f08947 */ /* 0x002fea000383ffff */
[----:B------:R-:W-:Y:S05]  /*ab90*/  BRA `(.L_x_328) ;  /* 0xfffffff000b87947 */ /* 0x000fea000383ffff */
.L_x_295:
[----:B0-----:R0:W1:Y:S02]  /*aba0*/  SYNCS.PHASECHK.TRANS64.TRYWAIT P0, [R7+URZ], R4 ;  /* 0x00000004070075a7 */ /* 0x001064000800017f */
[----:B-1----:R-:W-:Y:S05]  /*abb0*/  @!P0 NANOSLEEP.SYNCS 0x989680 ;  /* 0x009896800000895d */ /* 0x002fea0003900000 */
[----:B------:R-:W1:Y:S02]  /*abc0*/  @!P0 SYNCS.PHASECHK.TRANS64 P0, [R7+URZ], R4 ;  /* 0x00000004070085a7 */ /* 0x000e64000800007f */
[----:B-1----:R-:W-:Y:S05]  /*abd0*/  @!P0 BRA `(.L_x_295) ;  /* 0xfffffffc00f08947 */ /* 0x002fea000383ffff */
[----:B------:R-:W-:Y:S05]  /*abe0*/  BRA `(.L_x_329) ;  /* 0xfffffff000c87947 */ /* 0x000fea000383ffff */
.L_x_296:
[----:B0-----:R0:W1:Y:S02]  /*abf0*/  SYNCS.PHASECHK.TRANS64.TRYWAIT P0, [R6+URZ], R3 ;  /* 0x00000003060075a7 */ /* 0x001064000800017f */
[----:B-1----:R-:W-:Y:S05]  /*ac00*/  @!P0 NANOSLEEP.SYNCS 0x989680 ;  /* 0x009896800000895d */ /* 0x002fea0003900000 */
[----:B------:R-:W1:Y:S02]  /*ac10*/  @!P0 SYNCS.PHASECHK.TRANS64 P0, [R6+URZ], R3 ;  /* 0x00000003060085a7 */ /* 0x000e64000800007f */
[----:B-1----:R-:W-:Y:S05]  /*ac20*/  @!P0 BRA `(.L_x_296) ;  /* 0xfffffffc00f08947 */ /* 0x002fea000383ffff */
[----:B------:R-:W-:Y:S05]  /*ac30*/  BRA `(.L_x_330) ;  /* 0xfffffff000d87947 */ /* 0x000fea000383ffff */
.L_x_297:
[----:B0-----:R0:W1:Y:S02]  /*ac40*/  SYNCS.PHASECHK.TRANS64.TRYWAIT P0, [R7+URZ], R4 ;  /* 0x00000004070075a7 */ /* 0x001064000800017f */
[----:B-1----:R-:W-:Y:S05]  /*ac50*/  @!P0 NANOSLEEP.SYNCS 0x989680 ;  /* 0x009896800000895d */ /* 0x002fea0003900000 */
[----:B------:R-:W1:Y:S02]  /*ac60*/  @!P0 SYNCS.PHASECHK.TRANS64 P0, [R7+URZ], R4 ;  /* 0x00000004070085a7 */ /* 0x000e64000800007f */
[----:B-1----:R-:W-:Y:S05]  /*ac70*/  @!P0 BRA `(.L_x_297) ;  /* 0xfffffffc00f08947 */ /* 0x002fea000383ffff */
[----:B------:R-:W-:Y:S05]  /*ac80*/  BRA `(.L_x_331) ;  /* 0xfffffff000e87947 */ /* 0x000fea000383ffff */
.L_x_298:
[----:B0-----:R0:W1:Y:S02]  /*ac90*/  SYNCS.PHASECHK.TRANS64.TRYWAIT P0, [R6+URZ], R3 ;  /* 0x00000003060075a7 */ /* 0x001064000800017f */
[----:B-1----:R-:W-:Y:S05]  /*aca0*/  @!P0 NANOSLEEP.SYNCS 0x989680 ;  /* 0x009896800000895d */ /* 0x002fea0003900000 */
[----:B------:R-:W1:Y:S02]  /*acb0*/  @!P0 SYNCS.PHASECHK.TRANS64 P0, [R6+URZ], R3 ;  /* 0x00000003060085a7 */ /* 0x000e64000800007f */
[----:B-1----:R-:W-:Y:S05]  /*acc0*/  @!P0 BRA `(.L_x_298) ;  /* 0xfffffffc00f08947 */ /* 0x002fea000383ffff */
[----:B------:R-:W-:Y:S05]  /*acd0*/  BRA `(.L_x_332) ;  /* 0xfffffff000f87947 */ /* 0x000fea000383ffff */
.L_x_299:
[----:B0-----:R0:W1:Y:S02]  /*ace0*/  SYNCS.PHASECHK.TRANS64.TRYWAIT P0, [R7+URZ], R4 ;  /* 0x00000004070075a7 */ /* 0x001064000800017f */
[----:B-1----:R-:W-:Y:S05]  /*acf0*/  @!P0 NANOSLEEP.SYNCS 0x989680 ;  /* 0x009896800000895d */ /* 0x002fea0003900000 */
[----:B------:R-:W1:Y:S02]  /*ad00*/  @!P0 SYNCS.PHASECHK.TRANS64 P0, [R7+URZ], R4 ;  /* 0x00000004070085a7 */ /* 0x000e64000800007f */
[----:B-1----:R-:W-:Y:S05]  /*ad10*/  @!P0 BRA `(.L_x_299) ;  /* 0xfffffffc00f08947 */ /* 0x002fea000383ffff */
[----:B------:R-:W-:Y:S05]  /*ad20*/  BRA `(.L_x_333) ;  /* 0xfffffff400087947 */ /* 0x000fea000383ffff */
.L_x_300:
[----:B0-----:R0:W1:Y:S02]  /*ad30*/  SYNCS.PHASECHK.TRANS64.TRYWAIT P0, [R6+URZ], R3 ;  /* 0x00000003060075a7 */ /* 0x001064000800017f */
[----:B-1----:R-:W-:Y:S05]  /*ad40*/  @!P0 NANOSLEEP.SYNCS 0x989680 ;  /* 0x009896800000895d */ /* 0x002fea0003900000 */
[----:B------:R-:W1:Y:S02]  /*ad50*/  @!P0 SYNCS.PHASECHK.TRANS64 P0, [R6+URZ], R3 ;  /* 0x00000003060085a7 */ /* 0x000e64000800007f */
[----:B-1----:R-:W-:Y:S05]  /*ad60*/  @!P0 BRA `(.L_x_300) ;  /* 0xfffffffc00f08947 */ /* 0x002fea000383ffff */
[----:B------:R-:W-:Y:S05]  /*ad70*/  BRA `(.L_x_334) ;  /* 0xfffffff400187947 */ /* 0x000fea000383ffff */
.L_x_301:
[----:B0-----:R0:W1:Y:S02]  /*ad80*/  SYNCS.PHASECHK.TRANS64.TRYWAIT P0, [R7+URZ], R4 ;  /* 0x00000004070075a7 */ /* 0x001064000800017f */
[----:B-1----:R-:W-:Y:S05]  /*ad90*/  @!P0 NANOSLEEP.SYNCS 0x989680 ;  /* 0x009896800000895d */ /* 0x002fea0003900000 */
[----:B------:R-:W1:Y:S02]  /*ada0*/  @!P0 SYNCS.PHASECHK.TRANS64 P0, [R7+URZ], R4 ;  /* 0x00000004070085a7 */ /* 0x000e64000800007f */
[----:B-1----:R-:W-:Y:S05]  /*adb0*/  @!P0 BRA `(.L_x_301) ;  /* 0xfffffffc00f08947 */ /* 0x002fea000383ffff */
[----:B------:R-:W-:Y:S05]  /*adc0*/  BRA `(.L_x_335) ;  /* 0xfffffff400287947 */ /* 0x000fea000383ffff */
.L_x_302:
[----:B0-----:R0:W1:Y:S02]  /*add0*/  SYNCS.PHASECHK.TRANS64.TRYWAIT P0, [R6+URZ], R3 ;  /* 0x00000003060075a7 */ /* 0x001064000800017f */
[----:B-1----:R-:W-:Y:S05]  /*ade0*/  @!P0 NANOSLEEP.SYNCS 0x989680 ;  /* 0x009896800000895d */ /* 0x002fea0003900000 */
[----:B------:R-:W1:Y:S02]  /*adf0*/  @!P0 SYNCS.PHASECHK.TRANS64 P0, [R6+URZ], R3 ;  /* 0x00000003060085a7 */ /* 0x000e64000800007f */
[----:B-1----:R-:W-:Y:S05]  /*ae00*/  @!P0 BRA `(.L_x_302) ;  /* 0xfffffffc00f08947 */ /* 0x002fea000383ffff */
[----:B------:R-:W-:Y:S05]  /*ae10*/  BRA `(.L_x_336) ;  /* 0xfffffff400387947 */ /* 0x000fea000383ffff */
.L_x_303:
[----:B0-----:R0:W1:Y:S02]  /*ae20*/  SYNCS.PHASECHK.TRANS64.TRYWAIT P0, [R7+URZ], R4 ;  /* 0x00000004070075a7 */ /* 0x001064000800017f */
[----:B-1----:R-:W-:Y:S05]  /*ae30*/  @!P0 NANOSLEEP.SYNCS 0x989680 ;  /* 0x009896800000895d */ /* 0x002fea0003900000 */
[----:B------:R-:W1:Y:S02]  /*ae40*/  @!P0 SYNCS.PHASECHK.TRANS64 P0, [R7+URZ], R4 ;  /* 0x00000004070085a7 */ /* 0x000e64000800007f */
[----:B-1----:R-:W-:Y:S05]  /*ae50*/  @!P0 BRA `(.L_x_303) ;  /* 0xfffffffc00f08947 */ /* 0x002fea000383ffff */
[----:B------:R-:W-:Y:S05]  /*ae60*/  BRA `(.L_x_337) ;  /* 0xfffffff400487947 */ /* 0x000fea000383ffff */
.L_x_304:
[----:B-1----:R1:W2:Y:S02]  /*ae70*/  SYNCS.PHASECHK.TRANS64.TRYWAIT P0, [R6+URZ], R3 ;  /* 0x00000003060075a7 */ /* 0x0022a4000800017f */
[----:B--2---:R-:W-:Y:S05]  /*ae80*/  @!P0 NANOSLEEP.SYNCS 0x989680 ;  /* 0x009896800000895d */ /* 0x004fea0003900000 */
[----:B------:R-:W2:Y:S02]  /*ae90*/  @!P0 SYNCS.PHASECHK.TRANS64 P0, [R6+URZ], R3 ;  /* 0x00000003060085a7 */ /* 0x000ea4000800007f */
[----:B--2---:R-:W-:Y:S05]  /*aea0*/  @!P0 BRA `(.L_x_304) ;  /* 0xfffffffc00f08947 */ /* 0x004fea000383ffff */
[----:B------:R-:W-:Y:S05]  /*aeb0*/  BRA `(.L_x_338) ;  /* 0xfffffff400507947 */ /* 0x000fea000383ffff */
.L_x_339:
[----:B------:R-:W-:-:S00]  /*aec0*/  BRA `(.L_x_339) ;  /* 0xfffffffc00fc7947 */ /* 0x000fc0000383ffff */
[----:B------:R-:W-:-:S00]  /*aed0*/  NOP ;  /* 0x0000000000007918 */ /* 0x000fc00000000000 */
        /* <DEDUP_REMOVED lines=10> */
.L_x_340:


//--------------------- .nv.global.init           --------------------------
	.section	.nv.global.init,"aw",@progbits
.nv.global.init:
	.type		$str$22,@object
	.size		$str$22,($str$23 - $str$22)
$str$22:
        /*0000*/ 	.byte	0x6b, 0x5f, 0x74, 0x69, 0x6c, 0x65, 0x5f, 0x63, 0x6f, 0x75, 0x6e, 0x74, 0x20, 0x3e, 0x3d, 0x20
        /*0010*/ 	.byte	0x31, 0x00
	.type		$str$23,@object
	.size		$str$23,(__unnamed_1 - $str$23)
$str$23:
        /*0012*/ 	.byte	0x2f, 0x74, 0x6d, 0x70, 0x2f, 0x63, 0x75, 0x74, 0x6c, 0x61, 0x73, 0x73, 0x5f, 0x73, 0x77, 0x65
        /*0022*/ 	.byte	0x65, 0x70, 0x5f, 0x73, 0x72, 0x63, 0x2f, 0x69, 0x6e, 0x63, 0x6c, 0x75, 0x64, 0x65, 0x2f, 0x63
        /*0032*/ 	.byte	0x75, 0x74, 0x6c, 0x61, 0x73, 0x73, 0x2f, 0x67, 0x65, 0x6d, 0x6d, 0x2f, 0x63, 0x6f, 0x6c, 0x6c
        /*0042*/ 	.byte	0x65, 0x63, 0x74, 0x69, 0x76, 0x65, 0x2f, 0x73, 0x6d, 0x39, 0x30, 0x5f, 0x6d, 0x6d, 0x61, 0x5f
        /*0052*/ 	.byte	0x74, 0x6d, 0x61, 0x5f, 0x67, 0x6d, 0x6d, 0x61, 0x5f, 0x73, 0x73, 0x5f, 0x77, 0x61, 0x72, 0x70
        /*0062*/ 	.byte	0x73, 0x70, 0x65, 0x63, 0x69, 0x61, 0x6c, 0x69, 0x7a, 0x65, 0x64, 0x2e, 0x68, 0x70, 0x70, 0x00
	.type		__unnamed_1,@object
	.size		__unnamed_1,(.L_0 - __unnamed_1)
__unnamed_1:
        /*0072*/ 	.byte	0x76, 0x6f, 0x69, 0x64, 0x20, 0x63, 0x75, 0x74, 0x6c, 0x61, 0x73, 0x73, 0x3a, 0x3a, 0x67, 0x65
        /* <DEDUP_REMOVED lines=171> */
        /*0b32*/ 	.byte	0x3a, 0x3a, 0x69, 0x64, 0x65, 0x6e, 0x74, 0x69, 0x74, 0x79, 0x5d, 0x00
.L_0:


//--------------------- .nv.shared._ZN7cutlass13device_kernelINS_4gemm6kernel13GemmUniversalIN4cute5tupleIJiiiiEEENS1_10collective13CollectiveMmaINS1_34MainloopSm90TmaGmmaWarpSpecializedILi25ENS5_IJNS4_1CILi1EEESB_SB_EEENS1_32KernelTmaWarpSpecializedPingpongEEENS5_IJNSA_ILi64EEENSA_ILi224EEENSA_ILi32EEEEEEaNS5_IJlSB_lEEEaSJ_NS4_8TiledMMAINS4_8MMA_AtomIJNS4_4SM904GMMA26MMA_64x32x32_S32S8S8_SS_TNEEEENS4_6LayoutISC_NS5_IJNSA_ILi0EEESR_SR_EEEEENS5_IJNS4_10UnderscoreESU_SU_EEEEENS4_13SM90_TMA_LOADENS4_14ComposedLayoutINS4_7SwizzleILi1ELi4ELi3EEENS4_18smem_ptr_flag_bitsILi8EEENSQ_INS5_IJNSA_ILi8EEESH_EEENS5_IJSH_SB_EEEEEEEvNS4_8identityESX_S17_vS18_EENS_8epilogue10collective6detail29Sm90TmaWarpSpecializedAdapterINS1B_15DefaultEpilogueIaSJ_SJ_NS1A_6thread17LinearCombinationIaLi1EiiLNS1F_9ScaleType4KindE0ELNS_15FloatRoundStyleE2EaEENS1_15EpilogueDefaultEEEEEvvEEEEvNT_6ParamsE --------------------------
	.section	.nv.shared._ZN7cutlass13device_kernelINS_4gemm6kernel13GemmUniversalIN4cute5tupleIJiiiiEEENS1_10collective13CollectiveMmaINS1_34MainloopSm90TmaGmmaWarpSpecializedILi25ENS5_IJNS4_1CILi1EEESB_SB_EEENS1_32KernelTmaWarpSpecializedPingpongEEENS5_IJNSA_ILi64EEENSA_ILi224EEENSA_ILi32EEEEEEaNS5_IJlSB_lEEEaSJ_NS4_8TiledMMAINS4_8MMA_AtomIJNS4_4SM904GMMA26MMA_64x32x32_S32S8S8_SS_TNEEEENS4_6LayoutISC_NS5_IJNSA_ILi0EEESR_SR_EEEEENS5_IJNS4_10UnderscoreESU_SU_EEEEENS4_13SM90_TMA_LOADENS4_14ComposedLayoutINS4_7SwizzleILi1ELi4ELi3EEENS4_18smem_ptr_flag_bitsILi8EEENSQ_INS5_IJNSA_ILi8EEESH_EEENS5_IJSH_SB_EEEEEEEvNS4_8identityESX_S17_vS18_EENS_8epilogue10collective6detail29Sm90TmaWarpSpecializedAdapterINS1B_15DefaultEpilogueIaSJ_SJ_NS1A_6thread17LinearCombinationIaLi1EiiLNS1F_9ScaleType4KindE0ELNS_15FloatRoundStyleE2EaEENS1_15EpilogueDefaultEEEEEvvEEEEvNT_6ParamsE,"aw",@nobits
	.sectionflags	@""
	.align	16
	.zero		1024


//--------------------- .nv.shared.reserved.0     --------------------------
	.section	.nv.shared.reserved.0,"aw",@nobits
	.weak		__nv_reservedSMEM_offset_0_alias
	.size		__nv_reservedSMEM_offset_0_alias, 0, 0
	.other		__nv_reservedSMEM_offset_0_alias,@"STO_CUDA_RESERVED_SHARED STV_DEFAULT"
__nv_reservedSMEM_offset_0_alias:
	.zero		0


//--------------------- .nv.global                --------------------------
	.section	.nv.global,"aw",@nobits
.nv.global:
	.type		_ZN39_INTERNAL_be3c83a3_4_k_cu_53e18e70_36894cute1_E,@object
	.size		_ZN39_INTERNAL_be3c83a3_4_k_cu_53e18e70_36894cute1_E,(_ZN39_INTERNAL_be3c83a3_4_k_cu_53e18e70_36894cuda3std3__45__cpo6cbeginE - _ZN39_INTERNAL_be3c83a3_4_k_cu_53e18e70_36894cute1_E)
_ZN39_INTERNAL_be3c83a3_4_k_cu_53e18e70_36894cute1_E:
	.zero		1
	.type		_ZN39_INTERNAL_be3c83a3_4_k_cu_53e18e70_36894cuda3std3__45__cpo6cbeginE,@object
	.size		_ZN39_INTERNAL_be3c83a3_4_k_cu_53e18e70_36894cuda3std3__45__cpo6cbeginE,(_ZN39_INTERNAL_be3c83a3_4_k_cu_53e18e70_36894cuda3std3__48in_placeE - _ZN39_INTERNAL_be3c83a3_4_k_cu_53e18e70_36894cuda3std3__45__cpo6cbeginE)
_ZN39_INTERNAL_be3c83a3_4_k_cu_53e18e70_36894cuda3std3__45__cpo6cbeginE:
	.zero		1
	.type		_ZN39_INTERNAL_be3c83a3_4_k_cu_53e18e70_36894cuda3std3__48in_placeE,@object
	.size		_ZN39_INTERNAL_be3c83a3_4_k_cu_53e18e70_36894cuda3std3__48in_placeE,(_ZN39_INTERNAL_be3c83a3_4_k_cu_53e18e70_36894cuda3std6ranges3__45__cpo9iter_moveE - _ZN39_INTERNAL_be3c83a3_4_k_cu_53e18e70_36894cuda3std3__48in_placeE)
_ZN39_INTERNAL_be3c83a3_4_k_cu_53e18e70_36894cuda3std3__48in_placeE:
	.zero		1
	.type		_ZN39_INTERNAL_be3c83a3_4_k_cu_53e18e70_36894cuda3std6ranges3__45__cpo9iter_moveE,@object
	.size		_ZN39_INTERNAL_be3c83a3_4_k_cu_53e18e70_36894cuda3std6ranges3__45__cpo9iter_moveE,(_ZN39_INTERNAL_be3c83a3_4_k_cu_53e18e70_36894cuda3std3__45__cpo5beginE - _ZN39_INTERNAL_be3c83a3_4_k_cu_53e18e70_36894cuda3std6ranges3__45__cpo9iter_moveE)
_ZN39_INTERNAL_be3c83a3_4_k_cu_53e18e70_36894cuda3std6ranges3__45__cpo9iter_moveE:
	.zero		1
	.type		_ZN39_INTERNAL_be3c83a3_4_k_cu_53e18e70_36894cuda3std3__45__cpo5beginE,@object
	.size		_ZN39_INTERNAL_be3c83a3_4_k_cu_53e18e70_36894cuda3std3__45__cpo5beginE,(_ZN39_INTERNAL_be3c83a3_4_k_cu_53e18e70_36894cuda3std3__441_GLOBAL__N__be3c83a3_4_k_cu_53e18e70_36896ignoreE - _ZN39_INTERNAL_be3c83a3_4_k_cu_53e18e70_36894cuda3std3__45__cpo5beginE)
_ZN39_INTERNAL_be3c83a3_4_k_cu_53e18e70_36894cuda3std3__45__cpo5beginE:
	.zero		1
	.type		_ZN39_INTERNAL_be3c83a3_4_k_cu_53e18e70_36894cuda3std3__441_GLOBAL__N__be3c83a3_4_k_cu_53e18e70_36896ignoreE,@object
	.size		_ZN39_INTERNAL_be3c83a3_4_k_cu_53e18e70_36894cuda3std3__441_GLOBAL__N__be3c83a3_4_k_cu_53e18e70_36896ignoreE,(_ZN39_INTERNAL_be3c83a3_4_k_cu_53e18e70_36894cute7productE - _ZN39_INTERNAL_be3c83a3_4_k_cu_53e18e70_36894cuda3std3__441_GLOBAL__N__be3c83a3_4_k_cu_53e18e70_36896ignoreE)
_ZN39_INTERNAL_be3c83a3_4_k_cu_53e18e70_36894cuda3std3__441_GLOBAL__N__be3c83a3_4_k_cu_53e18e70_36896ignoreE:
	.zero		1
	.type		_ZN39_INTERNAL_be3c83a3_4_k_cu_53e18e70_36894cute7productE,@object
	.size		_ZN39_INTERNAL_be3c83a3_4_k_cu_53e18e70_36894cute7productE,(_ZN39_INTERNAL_be3c83a3_4_k_cu_53e18e70_36894cuda3std3__45__cpo3endE - _ZN39_INTERNAL_be3c83a3_4_k_cu_53e18e70_36894cute7productE)
_ZN39_INTERNAL_be3c83a3_4_k_cu_53e18e70_36894cute7productE:
	.zero		1
	.type		_ZN39_INTERNAL_be3c83a3_4_k_cu_53e18e70_36894cuda3std3__45__cpo3endE,@object
	.size		_ZN39_INTERNAL_be3c83a3_4_k_cu_53e18e70_36894cuda3std3__45__cpo3endE,(_ZN39_INTERNAL_be3c83a3_4_k_cu_53e18e70_36894cuda3std3__419piecewise_constructE - _ZN39_INTERNAL_be3c83a3_4_k_cu_53e18e70_36894cuda3std3__45__cpo3endE)
_ZN39_INTERNAL_be3c83a3_4_k_cu_53e18e70_36894cuda3std3__45__cpo3endE:
	.zero		1
	.type		_ZN39_INTERNAL_be3c83a3_4_k_cu_53e18e70_36894cuda3std3__419piecewise_constructE,@object
	.size		_ZN39_INTERNAL_be3c83a3_4_k_cu_53e18e70_36894cuda3std3__419piecewise_constructE,(_ZN39_INTERNAL_be3c83a3_4_k_cu_53e18e70_36894cuda3std3__45__cpo4cendE - _ZN39_INTERNAL_be3c83a3_4_k_cu_53e18e70_36894cuda3std3__419piecewise_constructE)
_ZN39_INTERNAL_be3c83a3_4_k_cu_53e18e70_36894cuda3std3__419piecewise_constructE:
	.zero		1
	.type		_ZN39_INTERNAL_be3c83a3_4_k_cu_53e18e70_36894cuda3std3__45__cpo4cendE,@object
	.size		_ZN39_INTERNAL_be3c83a3_4_k_cu_53e18e70_36894cuda3std3__45__cpo4cendE,(_ZN39_INTERNAL_be3c83a3_4_k_cu_53e18e70_36894cuda3std6ranges3__45__cpo4swapE - _ZN39_INTERNAL_be3c83a3_4_k_cu_53e18e70_36894cuda3std3__45__cpo4cendE)
_ZN39_INTERNAL_be3c83a3_4_k_cu_53e18e70_36894cuda3std3__45__cpo4cendE:
	.zero		1
	.type		_ZN39_INTERNAL_be3c83a3_4_k_cu_53e18e70_36894cuda3std6ranges3__45__cpo4swapE,@object
	.size		_ZN39_INTERNAL_be3c83a3_4_k_cu_53e18e70_36894cuda3std6ranges3__45__cpo4swapE,(.L_8 - _ZN39_INTERNAL_be3c83a3_4_k_cu_53e18e70_36894cuda3std6ranges3__45__cpo4swapE)
_ZN39_INTERNAL_be3c83a3_4_k_cu_53e18e70_36894cuda3std6ranges3__45__cpo4swapE:
	.zero		1
.L_8:


//--------------------- .nv.constant0._ZN7cutlass13device_kernelINS_4gemm6kernel13GemmUniversalIN4cute5tupleIJiiiiEEENS1_10collective13CollectiveMmaINS1_34MainloopSm90TmaGmmaWarpSpecializedILi25ENS5_IJNS4_1CILi1EEESB_SB_EEENS1_32KernelTmaWarpSpecializedPingpongEEENS5_IJNSA_ILi64EEENSA_ILi224EEENSA_ILi32EEEEEEaNS5_IJlSB_lEEEaSJ_NS4_8TiledMMAINS4_8MMA_AtomIJNS4_4SM904GMMA26MMA_64x32x32_S32S8S8_SS_TNEEEENS4_6LayoutISC_NS5_IJNSA_ILi0EEESR_SR_EEEEENS5_IJNS4_10UnderscoreESU_SU_EEEEENS4_13SM90_TMA_LOADENS4_14ComposedLayoutINS4_7SwizzleILi1ELi4ELi3EEENS4_18smem_ptr_flag_bitsILi8EEENSQ_INS5_IJNSA_ILi8EEESH_EEENS5_IJSH_SB_EEEEEEEvNS4_8identityESX_S17_vS18_EENS_8epilogue10collective6detail29Sm90TmaWarpSpecializedAdapterINS1B_15DefaultEpilogueIaSJ_SJ_NS1A_6thread17LinearCombinationIaLi1EiiLNS1F_9ScaleType4KindE0ELNS_15FloatRoundStyleE2EaEENS1_15EpilogueDefaultEEEEEvvEEEEvNT_6ParamsE --------------------------
	.section	.nv.constant0._ZN7cutlass13device_kernelINS_4gemm6kernel13GemmUniversalIN4cute5tupleIJiiiiEEENS1_10collective13CollectiveMmaINS1_34MainloopSm90TmaGmmaWarpSpecializedILi25ENS5_IJNS4_1CILi1EEESB_SB_EEENS1_32KernelTmaWarpSpecializedPingpongEEENS5_IJNSA_ILi64EEENSA_ILi224EEENSA_ILi32EEEEEEaNS5_IJlSB_lEEEaSJ_NS4_8TiledMMAINS4_8MMA_AtomIJNS4_4SM904GMMA26MMA_64x32x32_S32S8S8_SS_TNEEEENS4_6LayoutISC_NS5_IJNSA_ILi0EEESR_SR_EEEEENS5_IJNS4_10UnderscoreESU_SU_EEEEENS4_13SM90_TMA_LOADENS4_14ComposedLayoutINS4_7SwizzleILi1ELi4ELi3EEENS4_18smem_ptr_flag_bitsILi8EEENSQ_INS5_IJNSA_ILi8EEESH_EEENS5_IJSH_SB_EEEEEEEvNS4_8identityESX_S17_vS18_EENS_8epilogue10collective6detail29Sm90TmaWarpSpecializedAdapterINS1B_15DefaultEpilogueIaSJ_SJ_NS1A_6thread17LinearCombinationIaLi1EiiLNS1F_9ScaleType4KindE0ELNS_15FloatRoundStyleE2EaEENS1_15EpilogueDefaultEEEEEvvEEEEvNT_6ParamsE,"a",@progbits
	.sectionflags	@""
	.align	4
.nv.constant0._ZN7cutlass13device_kernelINS_4gemm6kernel13GemmUniversalIN4cute5tupleIJiiiiEEENS1_10collective13CollectiveMmaINS1_34MainloopSm90TmaGmmaWarpSpecializedILi25ENS5_IJNS4_1CILi1EEESB_SB_EEENS1_32KernelTmaWarpSpecializedPingpongEEENS5_IJNSA_ILi64EEENSA_ILi224EEENSA_ILi32EEEEEEaNS5_IJlSB_lEEEaSJ_NS4_8TiledMMAINS4_8MMA_AtomIJNS4_4SM904GMMA26MMA_64x32x32_S32S8S8_SS_TNEEEENS4_6LayoutISC_NS5_IJNSA_ILi0EEESR_SR_EEEEENS5_IJNS4_10UnderscoreESU_SU_EEEEENS4_13SM90_TMA_LOADENS4_14ComposedLayoutINS4_7SwizzleILi1ELi4ELi3EEENS4_18smem_ptr_flag_bitsILi8EEENSQ_INS5_IJNSA_ILi8EEESH_EEENS5_IJSH_SB_EEEEEEEvNS4_8identityESX_S17_vS18_EENS_8epilogue10collective6detail29Sm90TmaWarpSpecializedAdapterINS1B_15DefaultEpilogueIaSJ_SJ_NS1A_6thread17LinearCombinationIaLi1EiiLNS1F_9ScaleType4KindE0ELNS_15FloatRoundStyleE2EaEENS1_15EpilogueDefaultEEEEEvvEEEEvNT_6ParamsE:
	.zero		1664


//--------------------- SYMBOLS --------------------------

	.type		.nv.reservedSmem.offset0,@object
	.size		.nv.reservedSmem.offset0,0x4
	.type		__assertfail,@function
